//
// Generated by NVIDIA NVVM Compiler
//
// Compiler Build ID: CL-36424714
// Cuda compilation tools, release 13.0, V13.0.88
// Based on NVVM 20.0.0
//

.version 9.0
.target sm_100
.address_size 64

	// .globl	_Z12setup_kernelP17curandStateXORWOWi
.global .align 4 .b8 precalc_xorwow_matrix[102400];
.global .align 4 .b8 precalc_xorwow_offset_matrix[102400];
.global .align 4 .b8 mrg32k3aM1[2304];
.global .align 4 .b8 mrg32k3aM2[2304];
.global .align 4 .b8 mrg32k3aM1SubSeq[2016];
.global .align 4 .b8 mrg32k3aM2SubSeq[2016];
.global .align 4 .b8 mrg32k3aM1Seq[2304];
.global .align 4 .b8 mrg32k3aM2Seq[2304];
.const .align 8 .b8 __cr_lgamma_table[72];

.visible .entry _Z12setup_kernelP17curandStateXORWOWi(
	.param .u64 .ptr .align 1 _Z12setup_kernelP17curandStateXORWOWi_param_0,
	.param .u32 _Z12setup_kernelP17curandStateXORWOWi_param_1
)
{
	.reg .pred 	%p<24>;
	.reg .b32 	%r<412>;
	.reg .b64 	%rd<18>;

	ld.param.u64 	%rd8, [_Z12setup_kernelP17curandStateXORWOWi_param_0];
	ld.param.u32 	%r182, [_Z12setup_kernelP17curandStateXORWOWi_param_1];
	cvta.to.global.u64 	%rd9, %rd8;
	mov.u32 	%r183, %ntid.x;
	mov.u32 	%r184, %ctaid.x;
	mov.u32 	%r185, %tid.x;
	mad.lo.s32 	%r186, %r183, %r184, %r185;
	mov.u32 	%r187, %ntid.y;
	mov.u32 	%r188, %ctaid.y;
	mov.u32 	%r189, %tid.y;
	mad.lo.s32 	%r190, %r187, %r188, %r189;
	mad.lo.s32 	%r191, %r182, %r190, %r186;
	cvt.s64.s32 	%rd17, %r191;
	mul.wide.s32 	%rd10, %r191, 48;
	add.s64 	%rd2, %rd9, %rd10;
	mov.b32 	%r192, 1593684748;
	mov.b32 	%r193, 832094735;
	st.global.v2.u32 	[%rd2], {%r193, %r192};
	mov.b32 	%r194, -123459836;
	mov.b32 	%r195, 1111207954;
	st.global.v2.u32 	[%rd2+8], {%r195, %r194};
	mov.b32 	%r196, 1476011280;
	mov.b32 	%r197, -589760388;
	st.global.v2.u32 	[%rd2+16], {%r197, %r196};
	setp.eq.s32 	%p1, %r191, 0;
	@%p1 bra 	$L__BB0_42;
	mov.b32 	%r318, 0;
	mov.u64 	%rd12, precalc_xorwow_matrix;
$L__BB0_2:
	and.b64  	%rd4, %rd17, 3;
	setp.eq.s64 	%p2, %rd4, 0;
	@%p2 bra 	$L__BB0_41;
	mul.wide.u32 	%rd11, %r318, 3200;
	add.s64 	%rd5, %rd12, %rd11;
	cvt.u32.u64 	%r2, %rd4;
	mov.b32 	%r319, 0;
$L__BB0_4:
	mov.b32 	%r332, 0;
	mov.u32 	%r333, %r332;
	mov.u32 	%r334, %r332;
	mov.u32 	%r335, %r332;
	mov.u32 	%r336, %r332;
	mov.u32 	%r325, %r332;
$L__BB0_5:
	mul.wide.u32 	%rd13, %r325, 4;
	add.s64 	%rd14, %rd2, %rd13;
	ld.global.u32 	%r10, [%rd14+4];
	shl.b32 	%r11, %r325, 5;
	mov.b32 	%r331, 0;
$L__BB0_6:
	.pragma "nounroll";
	shr.u32 	%r202, %r10, %r331;
	and.b32  	%r203, %r202, 1;
	setp.eq.b32 	%p3, %r203, 1;
	not.pred 	%p4, %p3;
	add.s32 	%r204, %r11, %r331;
	mul.lo.s32 	%r205, %r204, 5;
	mul.wide.u32 	%rd15, %r205, 4;
	add.s64 	%rd6, %rd5, %rd15;
	@%p4 bra 	$L__BB0_8;
	ld.global.u32 	%r206, [%rd6];
	xor.b32  	%r336, %r336, %r206;
	ld.global.u32 	%r207, [%rd6+4];
	xor.b32  	%r335, %r335, %r207;
	ld.global.u32 	%r208, [%rd6+8];
	xor.b32  	%r334, %r334, %r208;
	ld.global.u32 	%r209, [%rd6+12];
	xor.b32  	%r333, %r333, %r209;
	ld.global.u32 	%r210, [%rd6+16];
	xor.b32  	%r332, %r332, %r210;
$L__BB0_8:
	and.b32  	%r212, %r202, 2;
	setp.eq.s32 	%p5, %r212, 0;
	@%p5 bra 	$L__BB0_10;
	ld.global.u32 	%r213, [%rd6+20];
	xor.b32  	%r336, %r336, %r213;
	ld.global.u32 	%r214, [%rd6+24];
	xor.b32  	%r335, %r335, %r214;
	ld.global.u32 	%r215, [%rd6+28];
	xor.b32  	%r334, %r334, %r215;
	ld.global.u32 	%r216, [%rd6+32];
	xor.b32  	%r333, %r333, %r216;
	ld.global.u32 	%r217, [%rd6+36];
	xor.b32  	%r332, %r332, %r217;
$L__BB0_10:
	and.b32  	%r219, %r202, 4;
	setp.eq.s32 	%p6, %r219, 0;
	@%p6 bra 	$L__BB0_12;
	ld.global.u32 	%r220, [%rd6+40];
	xor.b32  	%r336, %r336, %r220;
	ld.global.u32 	%r221, [%rd6+44];
	xor.b32  	%r335, %r335, %r221;
	ld.global.u32 	%r222, [%rd6+48];
	xor.b32  	%r334, %r334, %r222;
	ld.global.u32 	%r223, [%rd6+52];
	xor.b32  	%r333, %r333, %r223;
	ld.global.u32 	%r224, [%rd6+56];
	xor.b32  	%r332, %r332, %r224;
$L__BB0_12:
	and.b32  	%r226, %r202, 8;
	setp.eq.s32 	%p7, %r226, 0;
	@%p7 bra 	$L__BB0_14;
	ld.global.u32 	%r227, [%rd6+60];
	xor.b32  	%r336, %r336, %r227;
	ld.global.u32 	%r228, [%rd6+64];
	xor.b32  	%r335, %r335, %r228;
	ld.global.u32 	%r229, [%rd6+68];
	xor.b32  	%r334, %r334, %r229;
	ld.global.u32 	%r230, [%rd6+72];
	xor.b32  	%r333, %r333, %r230;
	ld.global.u32 	%r231, [%rd6+76];
	xor.b32  	%r332, %r332, %r231;
$L__BB0_14:
	and.b32  	%r233, %r202, 16;
	setp.eq.s32 	%p8, %r233, 0;
	@%p8 bra 	$L__BB0_16;
	ld.global.u32 	%r234, [%rd6+80];
	xor.b32  	%r336, %r336, %r234;
	ld.global.u32 	%r235, [%rd6+84];
	xor.b32  	%r335, %r335, %r235;
	ld.global.u32 	%r236, [%rd6+88];
	xor.b32  	%r334, %r334, %r236;
	ld.global.u32 	%r237, [%rd6+92];
	xor.b32  	%r333, %r333, %r237;
	ld.global.u32 	%r238, [%rd6+96];
	xor.b32  	%r332, %r332, %r238;
$L__BB0_16:
	and.b32  	%r240, %r202, 32;
	setp.eq.s32 	%p9, %r240, 0;
	@%p9 bra 	$L__BB0_18;
	ld.global.u32 	%r241, [%rd6+100];
	xor.b32  	%r336, %r336, %r241;
	ld.global.u32 	%r242, [%rd6+104];
	xor.b32  	%r335, %r335, %r242;
	ld.global.u32 	%r243, [%rd6+108];
	xor.b32  	%r334, %r334, %r243;
	ld.global.u32 	%r244, [%rd6+112];
	xor.b32  	%r333, %r333, %r244;
	ld.global.u32 	%r245, [%rd6+116];
	xor.b32  	%r332, %r332, %r245;
$L__BB0_18:
	and.b32  	%r247, %r202, 64;
	setp.eq.s32 	%p10, %r247, 0;
	@%p10 bra 	$L__BB0_20;
	ld.global.u32 	%r248, [%rd6+120];
	xor.b32  	%r336, %r336, %r248;
	ld.global.u32 	%r249, [%rd6+124];
	xor.b32  	%r335, %r335, %r249;
	ld.global.u32 	%r250, [%rd6+128];
	xor.b32  	%r334, %r334, %r250;
	ld.global.u32 	%r251, [%rd6+132];
	xor.b32  	%r333, %r333, %r251;
	ld.global.u32 	%r252, [%rd6+136];
	xor.b32  	%r332, %r332, %r252;
$L__BB0_20:
	and.b32  	%r254, %r202, 128;
	setp.eq.s32 	%p11, %r254, 0;
	@%p11 bra 	$L__BB0_22;
	ld.global.u32 	%r255, [%rd6+140];
	xor.b32  	%r336, %r336, %r255;
	ld.global.u32 	%r256, [%rd6+144];
	xor.b32  	%r335, %r335, %r256;
	ld.global.u32 	%r257, [%rd6+148];
	xor.b32  	%r334, %r334, %r257;
	ld.global.u32 	%r258, [%rd6+152];
	xor.b32  	%r333, %r333, %r258;
	ld.global.u32 	%r259, [%rd6+156];
	xor.b32  	%r332, %r332, %r259;
$L__BB0_22:
	and.b32  	%r261, %r202, 256;
	setp.eq.s32 	%p12, %r261, 0;
	@%p12 bra 	$L__BB0_24;
	ld.global.u32 	%r262, [%rd6+160];
	xor.b32  	%r336, %r336, %r262;
	ld.global.u32 	%r263, [%rd6+164];
	xor.b32  	%r335, %r335, %r263;
	ld.global.u32 	%r264, [%rd6+168];
	xor.b32  	%r334, %r334, %r264;
	ld.global.u32 	%r265, [%rd6+172];
	xor.b32  	%r333, %r333, %r265;
	ld.global.u32 	%r266, [%rd6+176];
	xor.b32  	%r332, %r332, %r266;
$L__BB0_24:
	and.b32  	%r268, %r202, 512;
	setp.eq.s32 	%p13, %r268, 0;
	@%p13 bra 	$L__BB0_26;
	ld.global.u32 	%r269, [%rd6+180];
	xor.b32  	%r336, %r336, %r269;
	ld.global.u32 	%r270, [%rd6+184];
	xor.b32  	%r335, %r335, %r270;
	ld.global.u32 	%r271, [%rd6+188];
	xor.b32  	%r334, %r334, %r271;
	ld.global.u32 	%r272, [%rd6+192];
	xor.b32  	%r333, %r333, %r272;
	ld.global.u32 	%r273, [%rd6+196];
	xor.b32  	%r332, %r332, %r273;
$L__BB0_26:
	and.b32  	%r275, %r202, 1024;
	setp.eq.s32 	%p14, %r275, 0;
	@%p14 bra 	$L__BB0_28;
	ld.global.u32 	%r276, [%rd6+200];
	xor.b32  	%r336, %r336, %r276;
	ld.global.u32 	%r277, [%rd6+204];
	xor.b32  	%r335, %r335, %r277;
	ld.global.u32 	%r278, [%rd6+208];
	xor.b32  	%r334, %r334, %r278;
	ld.global.u32 	%r279, [%rd6+212];
	xor.b32  	%r333, %r333, %r279;
	ld.global.u32 	%r280, [%rd6+216];
	xor.b32  	%r332, %r332, %r280;
$L__BB0_28:
	and.b32  	%r282, %r202, 2048;
	setp.eq.s32 	%p15, %r282, 0;
	@%p15 bra 	$L__BB0_30;
	ld.global.u32 	%r283, [%rd6+220];
	xor.b32  	%r336, %r336, %r283;
	ld.global.u32 	%r284, [%rd6+224];
	xor.b32  	%r335, %r335, %r284;
	ld.global.u32 	%r285, [%rd6+228];
	xor.b32  	%r334, %r334, %r285;
	ld.global.u32 	%r286, [%rd6+232];
	xor.b32  	%r333, %r333, %r286;
	ld.global.u32 	%r287, [%rd6+236];
	xor.b32  	%r332, %r332, %r287;
$L__BB0_30:
	and.b32  	%r289, %r202, 4096;
	setp.eq.s32 	%p16, %r289, 0;
	@%p16 bra 	$L__BB0_32;
	ld.global.u32 	%r290, [%rd6+240];
	xor.b32  	%r336, %r336, %r290;
	ld.global.u32 	%r291, [%rd6+244];
	xor.b32  	%r335, %r335, %r291;
	ld.global.u32 	%r292, [%rd6+248];
	xor.b32  	%r334, %r334, %r292;
	ld.global.u32 	%r293, [%rd6+252];
	xor.b32  	%r333, %r333, %r293;
	ld.global.u32 	%r294, [%rd6+256];
	xor.b32  	%r332, %r332, %r294;
$L__BB0_32:
	and.b32  	%r296, %r202, 8192;
	setp.eq.s32 	%p17, %r296, 0;
	@%p17 bra 	$L__BB0_34;
	ld.global.u32 	%r297, [%rd6+260];
	xor.b32  	%r336, %r336, %r297;
	ld.global.u32 	%r298, [%rd6+264];
	xor.b32  	%r335, %r335, %r298;
	ld.global.u32 	%r299, [%rd6+268];
	xor.b32  	%r334, %r334, %r299;
	ld.global.u32 	%r300, [%rd6+272];
	xor.b32  	%r333, %r333, %r300;
	ld.global.u32 	%r301, [%rd6+276];
	xor.b32  	%r332, %r332, %r301;
$L__BB0_34:
	and.b32  	%r303, %r202, 16384;
	setp.eq.s32 	%p18, %r303, 0;
	@%p18 bra 	$L__BB0_36;
	ld.global.u32 	%r304, [%rd6+280];
	xor.b32  	%r336, %r336, %r304;
	ld.global.u32 	%r305, [%rd6+284];
	xor.b32  	%r335, %r335, %r305;
	ld.global.u32 	%r306, [%rd6+288];
	xor.b32  	%r334, %r334, %r306;
	ld.global.u32 	%r307, [%rd6+292];
	xor.b32  	%r333, %r333, %r307;
	ld.global.u32 	%r308, [%rd6+296];
	xor.b32  	%r332, %r332, %r308;
$L__BB0_36:
	and.b32  	%r310, %r202, 32768;
	setp.eq.s32 	%p19, %r310, 0;
	@%p19 bra 	$L__BB0_38;
	ld.global.u32 	%r311, [%rd6+300];
	xor.b32  	%r336, %r336, %r311;
	ld.global.u32 	%r312, [%rd6+304];
	xor.b32  	%r335, %r335, %r312;
	ld.global.u32 	%r313, [%rd6+308];
	xor.b32  	%r334, %r334, %r313;
	ld.global.u32 	%r314, [%rd6+312];
	xor.b32  	%r333, %r333, %r314;
	ld.global.u32 	%r315, [%rd6+316];
	xor.b32  	%r332, %r332, %r315;
$L__BB0_38:
	add.s32 	%r331, %r331, 16;
	setp.ne.s32 	%p20, %r331, 32;
	@%p20 bra 	$L__BB0_6;
	mad.lo.s32 	%r316, %r325, -31, %r11;
	add.s32 	%r325, %r316, 1;
	setp.ne.s32 	%p21, %r325, 5;
	@%p21 bra 	$L__BB0_5;
	st.global.u32 	[%rd2+4], %r336;
	st.global.u32 	[%rd2+8], %r335;
	st.global.u32 	[%rd2+12], %r334;
	st.global.u32 	[%rd2+16], %r333;
	st.global.u32 	[%rd2+20], %r332;
	add.s32 	%r319, %r319, 1;
	setp.lt.u32 	%p22, %r319, %r2;
	@%p22 bra 	$L__BB0_4;
$L__BB0_41:
	shr.u64 	%rd7, %rd17, 2;
	add.s32 	%r318, %r318, 1;
	setp.gt.u64 	%p23, %rd17, 3;
	mov.u64 	%rd17, %rd7;
	@%p23 bra 	$L__BB0_2;
$L__BB0_42:
	mov.b32 	%r317, 0;
	st.global.v2.u32 	[%rd2+24], {%r317, %r317};
	st.global.u32 	[%rd2+32], %r317;
	mov.b64 	%rd16, 0;
	st.global.u64 	[%rd2+40], %rd16;
	ret;

}
	// .globl	_Z19transition_functioniiPiS_P17curandStateXORWOW
.visible .entry _Z19transition_functioniiPiS_P17curandStateXORWOW(
	.param .u32 _Z19transition_functioniiPiS_P17curandStateXORWOW_param_0,
	.param .u32 _Z19transition_functioniiPiS_P17curandStateXORWOW_param_1,
	.param .u64 .ptr .align 1 _Z19transition_functioniiPiS_P17curandStateXORWOW_param_2,
	.param .u64 .ptr .align 1 _Z19transition_functioniiPiS_P17curandStateXORWOW_param_3,
	.param .u64 .ptr .align 1 _Z19transition_functioniiPiS_P17curandStateXORWOW_param_4
)
{
	.reg .pred 	%p<24>;
	.reg .b32 	%r<94>;
	.reg .b32 	%f<6>;
	.reg .b64 	%rd<37>;
	.reg .b64 	%fd<3>;

	ld.param.u32 	%r6, [_Z19transition_functioniiPiS_P17curandStateXORWOW_param_0];
	ld.param.u64 	%rd4, [_Z19transition_functioniiPiS_P17curandStateXORWOW_param_2];
	ld.param.u64 	%rd5, [_Z19transition_functioniiPiS_P17curandStateXORWOW_param_3];
	ld.param.u64 	%rd3, [_Z19transition_functioniiPiS_P17curandStateXORWOW_param_4];
	cvta.to.global.u64 	%rd1, %rd5;
	cvta.to.global.u64 	%rd2, %rd4;
	mov.u32 	%r7, %ntid.x;
	mov.u32 	%r8, %ctaid.x;
	mov.u32 	%r9, %tid.x;
	mad.lo.s32 	%r1, %r7, %r8, %r9;
	mov.u32 	%r10, %ntid.y;
	mov.u32 	%r11, %ctaid.y;
	mov.u32 	%r12, %tid.y;
	mad.lo.s32 	%r13, %r10, %r11, %r12;
	max.s32 	%r14, %r1, %r13;
	setp.ge.s32 	%p1, %r14, %r6;
	@%p1 bra 	$L__BB1_12;
	mad.lo.s32 	%r3, %r13, %r6, %r1;
	mul.wide.s32 	%rd6, %r3, 4;
	add.s64 	%rd7, %rd2, %rd6;
	ld.global.u32 	%r15, [%rd7];
	setp.gt.s32 	%p2, %r15, 1;
	@%p2 bra 	$L__BB1_6;
	setp.eq.s32 	%p5, %r15, 0;
	@%p5 bra 	$L__BB1_9;
	setp.eq.s32 	%p6, %r15, 1;
	@%p6 bra 	$L__BB1_4;
	bra.uni 	$L__BB1_12;
$L__BB1_4:
	setp.eq.s32 	%p7, %r13, 0;
	setp.gt.u32 	%p8, %r13, %r6;
	selp.b32 	%r18, %r6, 0, %p8;
	neg.s32 	%r19, %r18;
	selp.b32 	%r20, %r6, %r19, %p7;
	add.s32 	%r21, %r13, %r20;
	add.s32 	%r22, %r21, -1;
	mul.lo.s32 	%r23, %r22, %r6;
	add.s32 	%r24, %r1, -1;
	setp.lt.s32 	%p9, %r1, 1;
	setp.gt.s32 	%p10, %r1, %r6;
	selp.b32 	%r25, %r6, 0, %p10;
	neg.s32 	%r26, %r25;
	selp.b32 	%r27, %r6, %r26, %p9;
	add.s32 	%r28, %r24, %r23;
	add.s32 	%r29, %r28, %r27;
	mul.wide.s32 	%rd12, %r29, 4;
	add.s64 	%rd13, %rd2, %rd12;
	ld.global.u32 	%r30, [%rd13];
	setp.eq.s32 	%p11, %r30, 2;
	selp.u32 	%r31, 1, 0, %p11;
	shr.s32 	%r32, %r1, 31;
	and.b32  	%r33, %r32, %r6;
	add.s32 	%r34, %r1, %r23;
	add.s32 	%r35, %r34, %r33;
	mul.wide.s32 	%rd14, %r35, 4;
	add.s64 	%rd15, %rd2, %rd14;
	ld.global.u32 	%r36, [%rd15];
	setp.eq.s32 	%p12, %r36, 2;
	selp.u32 	%r37, 1, 0, %p12;
	add.s32 	%r38, %r31, %r37;
	add.s32 	%r39, %r1, 1;
	setp.lt.s32 	%p13, %r1, -1;
	setp.lt.s32 	%p14, %r39, %r6;
	selp.b32 	%r40, 0, %r6, %p14;
	neg.s32 	%r41, %r40;
	selp.b32 	%r42, %r6, %r41, %p13;
	add.s32 	%r43, %r28, %r42;
	add.s32 	%r44, %r43, 2;
	mul.wide.s32 	%rd16, %r44, 4;
	add.s64 	%rd17, %rd2, %rd16;
	ld.global.u32 	%r45, [%rd17];
	setp.eq.s32 	%p15, %r45, 2;
	selp.u32 	%r46, 1, 0, %p15;
	add.s32 	%r47, %r38, %r46;
	add.s32 	%r48, %r3, %r27;
	add.s32 	%r49, %r48, -1;
	mul.wide.s32 	%rd18, %r49, 4;
	add.s64 	%rd19, %rd2, %rd18;
	ld.global.u32 	%r50, [%rd19];
	setp.eq.s32 	%p16, %r50, 2;
	selp.u32 	%r51, 1, 0, %p16;
	add.s32 	%r52, %r47, %r51;
	add.s32 	%r53, %r3, %r42;
	add.s32 	%r54, %r53, 1;
	mul.wide.s32 	%rd20, %r54, 4;
	add.s64 	%rd21, %rd2, %rd20;
	ld.global.u32 	%r55, [%rd21];
	setp.eq.s32 	%p17, %r55, 2;
	selp.u32 	%r56, 1, 0, %p17;
	add.s32 	%r57, %r52, %r56;
	add.s32 	%r58, %r13, 1;
	setp.lt.u32 	%p18, %r58, %r6;
	selp.b32 	%r59, 0, %r6, %p18;
	sub.s32 	%r60, %r58, %r59;
	mul.lo.s32 	%r61, %r60, %r6;
	add.s32 	%r62, %r24, %r61;
	add.s32 	%r63, %r62, %r27;
	mul.wide.s32 	%rd22, %r63, 4;
	add.s64 	%rd23, %rd2, %rd22;
	ld.global.u32 	%r64, [%rd23];
	setp.eq.s32 	%p19, %r64, 2;
	selp.u32 	%r65, 1, 0, %p19;
	add.s32 	%r66, %r57, %r65;
	add.s32 	%r67, %r1, %r61;
	add.s32 	%r68, %r67, %r33;
	mul.wide.s32 	%rd24, %r68, 4;
	add.s64 	%rd25, %rd2, %rd24;
	ld.global.u32 	%r69, [%rd25];
	setp.eq.s32 	%p20, %r69, 2;
	selp.u32 	%r70, 1, 0, %p20;
	add.s32 	%r71, %r66, %r70;
	add.s32 	%r72, %r62, %r42;
	add.s32 	%r73, %r72, 2;
	mul.wide.s32 	%rd26, %r73, 4;
	add.s64 	%rd27, %rd2, %rd26;
	ld.global.u32 	%r74, [%rd27];
	setp.eq.s32 	%p21, %r74, 2;
	selp.u32 	%r75, 1, 0, %p21;
	add.s32 	%r4, %r71, %r75;
	setp.eq.s32 	%p22, %r4, 0;
	@%p22 bra 	$L__BB1_10;
	cvt.rn.f64.u32 	%fd1, %r4;
	fma.rn.f64 	%fd2, %fd1, 0d3F9D41D41D41D41E, 0d3FE8AF8AF8AF8AF9;
	cvt.rn.f32.f64 	%f1, %fd2;
	cvta.to.global.u64 	%rd28, %rd3;
	mul.wide.s32 	%rd29, %r3, 48;
	add.s64 	%rd30, %rd28, %rd29;
	ld.global.v2.u32 	{%r76, %r77}, [%rd30];
	ld.global.v2.u32 	{%r78, %r79}, [%rd30+8];
	ld.global.v2.u32 	{%r80, %r81}, [%rd30+16];
	shr.u32 	%r82, %r77, 2;
	xor.b32  	%r83, %r82, %r77;
	shl.b32 	%r84, %r81, 4;
	shl.b32 	%r85, %r83, 1;
	xor.b32  	%r86, %r84, %r85;
	xor.b32  	%r87, %r86, %r81;
	xor.b32  	%r88, %r87, %r83;
	add.s32 	%r89, %r76, 362437;
	add.s32 	%r90, %r88, %r89;
	cvt.rn.f32.u32 	%f2, %r90;
	fma.rn.f32 	%f3, %f2, 0f2F800000, 0f2F000000;
	st.global.v2.u32 	[%rd30], {%r89, %r78};
	st.global.v2.u32 	[%rd30+8], {%r79, %r80};
	st.global.v2.u32 	[%rd30+16], {%r81, %r88};
	mov.f32 	%f4, 0f3F800000;
	sub.f32 	%f5, %f4, %f1;
	setp.gt.f32 	%p23, %f3, %f5;
	selp.b32 	%r91, 2, 1, %p23;
	add.s64 	%rd32, %rd1, %rd6;
	st.global.u32 	[%rd32], %r91;
	bra.uni 	$L__BB1_12;
$L__BB1_6:
	setp.eq.s32 	%p3, %r15, 2;
	@%p3 bra 	$L__BB1_11;
	setp.eq.s32 	%p4, %r15, 3;
	@%p4 bra 	$L__BB1_8;
	bra.uni 	$L__BB1_12;
$L__BB1_8:
	add.s64 	%rd9, %rd1, %rd6;
	mov.b32 	%r16, 3;
	st.global.u32 	[%rd9], %r16;
	bra.uni 	$L__BB1_12;
$L__BB1_9:
	add.s64 	%rd36, %rd1, %rd6;
	mov.b32 	%r93, 0;
	st.global.u32 	[%rd36], %r93;
	bra.uni 	$L__BB1_12;
$L__BB1_10:
	add.s64 	%rd34, %rd1, %rd6;
	mov.b32 	%r92, 1;
	st.global.u32 	[%rd34], %r92;
	bra.uni 	$L__BB1_12;
$L__BB1_11:
	add.s64 	%rd11, %rd1, %rd6;
	mov.b32 	%r17, 3;
	st.global.u32 	[%rd11], %r17;
$L__BB1_12:
	ret;

}
	// .globl	_Z4swapiPiS_
.visible .entry _Z4swapiPiS_(
	.param .u32 _Z4swapiPiS__param_0,
	.param .u64 .ptr .align 1 _Z4swapiPiS__param_1,
	.param .u64 .ptr .align 1 _Z4swapiPiS__param_2
)
{
	.reg .pred 	%p<2>;
	.reg .b32 	%r<15>;
	.reg .b64 	%rd<8>;

	ld.param.u32 	%r4, [_Z4swapiPiS__param_0];
	ld.param.u64 	%rd1, [_Z4swapiPiS__param_1];
	ld.param.u64 	%rd2, [_Z4swapiPiS__param_2];
	mov.u32 	%r5, %ntid.x;
	mov.u32 	%r6, %ctaid.x;
	mov.u32 	%r7, %tid.x;
	mad.lo.s32 	%r1, %r5, %r6, %r7;
	mov.u32 	%r8, %ntid.y;
	mov.u32 	%r9, %ctaid.y;
	mov.u32 	%r10, %tid.y;
	mad.lo.s32 	%r11, %r8, %r9, %r10;
	max.s32 	%r12, %r1, %r11;
	setp.ge.s32 	%p1, %r12, %r4;
	@%p1 bra 	$L__BB2_2;
	cvta.to.global.u64 	%rd3, %rd2;
	cvta.to.global.u64 	%rd4, %rd1;
	mad.lo.s32 	%r13, %r11, %r4, %r1;
	mul.wide.s32 	%rd5, %r13, 4;
	add.s64 	%rd6, %rd3, %rd5;
	ld.global.u32 	%r14, [%rd6];
	add.s64 	%rd7, %rd4, %rd5;
	st.global.u32 	[%rd7], %r14;
$L__BB2_2:
	ret;

}


// ===== COMPILED SASS (sm_100) =====

	.target	sm_100

	.elftype	@"ET_EXEC"


//--------------------- .note.nv.tkinfo           --------------------------
	.section	.note.nv.tkinfo,"",@"SHT_NOTE"
	.sectionflags	@"SHF_NOTE_NV_TKINFO"
	.tkinfo
        /*0018*/ 	.word	0x00000002
        /*0030*/ 	.string	""
        /*0030*/ 	.string	"ptxas"
        /*0030*/ 	.string	"Cuda compilation tools, release 13.0, V13.0.88"
        /*0030*/ 	.string	"Build cuda_13.0.r13.0/compiler.36424714_0"
        /*0030*/ 	.string	"-arch sm_100 -m 64 "



//--------------------- .note.nv.cuinfo           --------------------------
	.section	.note.nv.cuinfo,"",@"SHT_NOTE"
	.sectionflags	@"SHF_NOTE_NV_CUINFO"
        /*0018*/ 	.short	0x0002
        /*001a*/ 	.short	0x0064
        /*001c*/ 	.short	0x0082
	.zero		2


//--------------------- .nv.info                  --------------------------
	.section	.nv.info,"",@"SHT_CUDA_INFO"
	.align	4


	//----- nvinfo : EIATTR_REGCOUNT
	.align		4
        /*0000*/ 	.byte	0x04, 0x2f
        /*0002*/ 	.short	(.L_10 - .L_9)
	.align		4
.L_9:
        /*0004*/ 	.word	index@(_Z12setup_kernelP17curandStateXORWOWi)
        /*0008*/ 	.word	0x0000001f


	//----- nvinfo : EIATTR_FRAME_SIZE
	.align		4
.L_10:
        /*000c*/ 	.byte	0x04, 0x11
        /*000e*/ 	.short	(.L_12 - .L_11)
	.align		4
.L_11:
        /*0010*/ 	.word	index@(_Z12setup_kernelP17curandStateXORWOWi)
        /*0014*/ 	.word	0x00000000


	//----- nvinfo : EIATTR_REGCOUNT
	.align		4
.L_12:
        /*0018*/ 	.byte	0x04, 0x2f
        /*001a*/ 	.short	(.L_14 - .L_13)
	.align		4
.L_13:
        /*001c*/ 	.word	index@(_Z19transition_functioniiPiS_P17curandStateXORWOW)
        /*0020*/ 	.word	0x00000018


	//----- nvinfo : EIATTR_FRAME_SIZE
	.align		4
.L_14:
        /*0024*/ 	.byte	0x04, 0x11
        /*0026*/ 	.short	(.L_16 - .L_15)
	.align		4
.L_15:
        /*0028*/ 	.word	index@(_Z19transition_functioniiPiS_P17curandStateXORWOW)
        /*002c*/ 	.word	0x00000000


	//----- nvinfo : EIATTR_REGCOUNT
	.align		4
.L_16:
        /*0030*/ 	.byte	0x04, 0x2f
        /*0032*/ 	.short	(.L_18 - .L_17)
	.align		4
.L_17:
        /*0034*/ 	.word	index@(_Z4swapiPiS_)
        /*0038*/ 	.word	0x0000000a


	//----- nvinfo : EIATTR_FRAME_SIZE
	.align		4
.L_18:
        /*003c*/ 	.byte	0x04, 0x11
        /*003e*/ 	.short	(.L_20 - .L_19)
	.align		4
.L_19:
        /*0040*/ 	.word	index@(_Z4swapiPiS_)
        /*0044*/ 	.word	0x00000000


	//----- nvinfo : EIATTR_MIN_STACK_SIZE
	.align		4
.L_20:
        /*0048*/ 	.byte	0x04, 0x12
        /*004a*/ 	.short	(.L_22 - .L_21)
	.align		4
.L_21:
        /*004c*/ 	.word	index@(_Z4swapiPiS_)
        /*0050*/ 	.word	0x00000000


	//----- nvinfo : EIATTR_MIN_STACK_SIZE
	.align		4
.L_22:
        /*0054*/ 	.byte	0x04, 0x12
        /*0056*/ 	.short	(.L_24 - .L_23)
	.align		4
.L_23:
        /*0058*/ 	.word	index@(_Z19transition_functioniiPiS_P17curandStateXORWOW)
        /*005c*/ 	.word	0x00000000


	//----- nvinfo : EIATTR_MIN_STACK_SIZE
	.align		4
.L_24:
        /*0060*/ 	.byte	0x04, 0x12
        /*0062*/ 	.short	(.L_26 - .L_25)
	.align		4
.L_25:
        /*0064*/ 	.word	index@(_Z12setup_kernelP17curandStateXORWOWi)
        /*0068*/ 	.word	0x00000000
.L_26:


//--------------------- .nv.compat                --------------------------
	.section	.nv.compat,"",@"SHT_CUDA_COMPAT_INFO"
	.align	4
        /*0000*/ 	.byte	0x02, 0x09, 0x00, 0x00, 0x02, 0x02, 0x01, 0x00, 0x02, 0x05, 0x05, 0x00, 0x03, 0x07, 0x01, 0x01
        /*0010*/ 	.byte	0x02, 0x03, 0x00, 0x00, 0x02, 0x06, 0x01, 0x00, 0x04, 0x0b, 0x08, 0x00, 0x01, 0x00, 0x00, 0x00
        /*0020*/ 	.byte	0x00, 0x00, 0x00, 0x00


//--------------------- .nv.info._Z4swapiPiS_     --------------------------
	.section	.nv.info._Z4swapiPiS_,"",@"SHT_CUDA_INFO"
	.sectionflags	@""
	.align	4


	//----- nvinfo : EIATTR_CUDA_API_VERSION
	.align		4
        /*0000*/ 	.byte	0x04, 0x37
        /*0002*/ 	.short	(.L_28 - .L_27)
.L_27:
        /*0004*/ 	.word	0x00000082


	//----- nvinfo : EIATTR_KPARAM_INFO
	.align		4
.L_28:
        /*0008*/ 	.byte	0x04, 0x17
        /*000a*/ 	.short	(.L_30 - .L_29)
.L_29:
        /*000c*/ 	.word	0x00000000
        /*0010*/ 	.short	0x0002
        /*0012*/ 	.short	0x0010
        /*0014*/ 	.byte	0x00, 0xf5, 0x21, 0x00


	//----- nvinfo : EIATTR_KPARAM_INFO
	.align		4
.L_30:
        /*0018*/ 	.byte	0x04, 0x17
        /*001a*/ 	.short	(.L_32 - .L_31)
.L_31:
        /*001c*/ 	.word	0x00000000
        /*0020*/ 	.short	0x0001
        /*0022*/ 	.short	0x0008
        /*0024*/ 	.byte	0x00, 0xf5, 0x21, 0x00


	//----- nvinfo : EIATTR_KPARAM_INFO
	.align		4
.L_32:
        /*0028*/ 	.byte	0x04, 0x17
        /*002a*/ 	.short	(.L_34 - .L_33)
.L_33:
        /*002c*/ 	.word	0x00000000
        /*0030*/ 	.short	0x0000
        /*0032*/ 	.short	0x0000
        /*0034*/ 	.byte	0x00, 0xf0, 0x11, 0x00


	//----- nvinfo : EIATTR_SPARSE_MMA_MASK
	.align		4
.L_34:
        /*0038*/ 	.byte	0x03, 0x50
        /*003a*/ 	.short	0x0000


	//----- nvinfo : EIATTR_MAXREG_COUNT
	.align		4
        /*003c*/ 	.byte	0x03, 0x1b
        /*003e*/ 	.short	0x00ff


	//----- nvinfo : EIATTR_MERCURY_ISA_VERSION
	.align		4
        /*0040*/ 	.byte	0x03, 0x5f
        /*0042*/ 	.short	0x0101


	//----- nvinfo : EIATTR_VRC_CTA_INIT_COUNT
	.align		4
        /*0044*/ 	.byte	0x02, 0x4a
	.zero		1
	.zero		1


	//----- nvinfo : EIATTR_EXIT_INSTR_OFFSETS
	.align		4
        /*0048*/ 	.byte	0x04, 0x1c
        /*004a*/ 	.short	(.L_36 - .L_35)


	//   ....[0]....
.L_35:
        /*004c*/ 	.word	0x000000c0


	//   ....[1]....
        /*0050*/ 	.word	0x00000150


	//----- nvinfo : EIATTR_CBANK_PARAM_SIZE
	.align		4
.L_36:
        /*0054*/ 	.byte	0x03, 0x19
        /*0056*/ 	.short	0x0018


	//----- nvinfo : EIATTR_PARAM_CBANK
	.align		4
        /*0058*/ 	.byte	0x04, 0x0a
        /*005a*/ 	.short	(.L_38 - .L_37)
	.align		4
.L_37:
        /*005c*/ 	.word	index@(.nv.constant0._Z4swapiPiS_)
        /*0060*/ 	.short	0x0380
        /*0062*/ 	.short	0x0018


	//----- nvinfo : EIATTR_SW_WAR
	.align		4
.L_38:
        /*0064*/ 	.byte	0x04, 0x36
        /*0066*/ 	.short	(.L_40 - .L_39)
.L_39:
        /*0068*/ 	.word	0x00000008
.L_40:


//--------------------- .nv.info._Z19transition_functioniiPiS_P17curandStateXORWOW --------------------------
	.section	.nv.info._Z19transition_functioniiPiS_P17curandStateXORWOW,"",@"SHT_CUDA_INFO"
	.sectionflags	@""
	.align	4


	//----- nvinfo : EIATTR_CUDA_API_VERSION
	.align		4
        /*0000*/ 	.byte	0x04, 0x37
        /*0002*/ 	.short	(.L_42 - .L_41)
.L_41:
        /*0004*/ 	.word	0x00000082


	//----- nvinfo : EIATTR_KPARAM_INFO
	.align		4
.L_42:
        /*0008*/ 	.byte	0x04, 0x17
        /*000a*/ 	.short	(.L_44 - .L_43)
.L_43:
        /*000c*/ 	.word	0x00000000
        /*0010*/ 	.short	0x0004
        /*0012*/ 	.short	0x0018
        /*0014*/ 	.byte	0x00, 0xf5, 0x21, 0x00


	//----- nvinfo : EIATTR_KPARAM_INFO
	.align		4
.L_44:
        /*0018*/ 	.byte	0x04, 0x17
        /*001a*/ 	.short	(.L_46 - .L_45)
.L_45:
        /*001c*/ 	.word	0x00000000
        /*0020*/ 	.short	0x0003
        /*0022*/ 	.short	0x0010
        /*0024*/ 	.byte	0x00, 0xf5, 0x21, 0x00


	//----- nvinfo : EIATTR_KPARAM_INFO
	.align		4
.L_46:
        /*0028*/ 	.byte	0x04, 0x17
        /*002a*/ 	.short	(.L_48 - .L_47)
.L_47:
        /*002c*/ 	.word	0x00000000
        /*0030*/ 	.short	0x0002
        /*0032*/ 	.short	0x0008
        /*0034*/ 	.byte	0x00, 0xf5, 0x21, 0x00


	//----- nvinfo : EIATTR_KPARAM_INFO
	.align		4
.L_48:
        /*0038*/ 	.byte	0x04, 0x17
        /*003a*/ 	.short	(.L_50 - .L_49)
.L_49:
        /*003c*/ 	.word	0x00000000
        /*0040*/ 	.short	0x0001
        /*0042*/ 	.short	0x0004
        /*0044*/ 	.byte	0x00, 0xf0, 0x11, 0x00


	//----- nvinfo : EIATTR_KPARAM_INFO
	.align		4
.L_50:
        /*0048*/ 	.byte	0x04, 0x17
        /*004a*/ 	.short	(.L_52 - .L_51)
.L_51:
        /*004c*/ 	.word	0x00000000
        /*0050*/ 	.short	0x0000
        /*0052*/ 	.short	0x0000
        /*0054*/ 	.byte	0x00, 0xf0, 0x11, 0x00


	//----- nvinfo : EIATTR_SPARSE_MMA_MASK
	.align		4
.L_52:
        /*0058*/ 	.byte	0x03, 0x50
        /*005a*/ 	.short	0x0000


	//----- nvinfo : EIATTR_MAXREG_COUNT
	.align		4
        /*005c*/ 	.byte	0x03, 0x1b
        /*005e*/ 	.short	0x00ff


	//----- nvinfo : EIATTR_MERCURY_ISA_VERSION
	.align		4
        /*0060*/ 	.byte	0x03, 0x5f
        /*0062*/ 	.short	0x0101


	//----- nvinfo : EIATTR_VRC_CTA_INIT_COUNT
	.align		4
        /*0064*/ 	.byte	0x02, 0x4a
	.zero		1
	.zero		1


	//----- nvinfo : EIATTR_EXIT_INSTR_OFFSETS
	.align		4
        /*0068*/ 	.byte	0x04, 0x1c
        /*006a*/ 	.short	(.L_54 - .L_53)


	//   ....[0]....
.L_53:
        /*006c*/ 	.word	0x000000c0


	//   ....[1]....
        /*0070*/ 	.word	0x000008d0


	//   ....[2]....
        /*0074*/ 	.word	0x00000920


	//   ....[3]....
        /*0078*/ 	.word	0x00000960


	//   ....[4]....
        /*007c*/ 	.word	0x00000a10


	//   ....[5]....
        /*0080*/ 	.word	0x00000a70


	//----- nvinfo : EIATTR_INDIRECT_BRANCH_TARGETS
	.align		4
.L_54:
        /*0084*/ 	.byte	0x04, 0x34
        /*0086*/ 	.short	(.L_56 - .L_55)


	//   ....[0]....
.L_55:
        /*0088*/ 	.word	.L_x_14@srel
        /*008c*/ 	.short	0x0
        /*008e*/ 	.short	0x0
        /*0090*/ 	.word	0x3
        /*0094*/ 	.word	.L_x_15@srel
        /*0098*/ 	.word	.L_x_16@srel
        /*009c*/ 	.word	.L_x_17@srel


	//   ....[1]....
        /*00a0*/ 	.word	.L_x_18@srel
        /*00a4*/ 	.short	0x0
        /*00a6*/ 	.short	0x0
        /*00a8*/ 	.word	0x3
        /*00ac*/ 	.word	.L_x_19@srel
        /*00b0*/ 	.word	.L_x_20@srel
        /*00b4*/ 	.word	.L_x_17@srel


	//----- nvinfo : EIATTR_CRS_STACK_SIZE
	.align		4
.L_56:
        /*00b8*/ 	.byte	0x04, 0x1e
        /*00ba*/ 	.short	(.L_58 - .L_57)
.L_57:
        /*00bc*/ 	.word	0x00000000


	//----- nvinfo : EIATTR_CBANK_PARAM_SIZE
	.align		4
.L_58:
        /*00c0*/ 	.byte	0x03, 0x19
        /*00c2*/ 	.short	0x0020


	//----- nvinfo : EIATTR_PARAM_CBANK
	.align		4
        /*00c4*/ 	.byte	0x04, 0x0a
        /*00c6*/ 	.short	(.L_60 - .L_59)
	.align		4
.L_59:
        /*00c8*/ 	.word	index@(.nv.constant0._Z19transition_functioniiPiS_P17curandStateXORWOW)
        /*00cc*/ 	.short	0x0380
        /*00ce*/ 	.short	0x0020


	//----- nvinfo : EIATTR_SW_WAR
	.align		4
.L_60:
        /*00d0*/ 	.byte	0x04, 0x36
        /*00d2*/ 	.short	(.L_62 - .L_61)
.L_61:
        /*00d4*/ 	.word	0x00000008
.L_62:


//--------------------- .nv.info._Z12setup_kernelP17curandStateXORWOWi --------------------------
	.section	.nv.info._Z12setup_kernelP17curandStateXORWOWi,"",@"SHT_CUDA_INFO"
	.sectionflags	@""
	.align	4


	//----- nvinfo : EIATTR_CUDA_API_VERSION
	.align		4
        /*0000*/ 	.byte	0x04, 0x37
        /*0002*/ 	.short	(.L_64 - .L_63)
.L_63:
        /*0004*/ 	.word	0x00000082


	//----- nvinfo : EIATTR_KPARAM_INFO
	.align		4
.L_64:
        /*0008*/ 	.byte	0x04, 0x17
        /*000a*/ 	.short	(.L_66 - .L_65)
.L_65:
        /*000c*/ 	.word	0x00000000
        /*0010*/ 	.short	0x0001
        /*0012*/ 	.short	0x0008
        /*0014*/ 	.byte	0x00, 0xf0, 0x11, 0x00


	//----- nvinfo : EIATTR_KPARAM_INFO
	.align		4
.L_66:
        /*0018*/ 	.byte	0x04, 0x17
        /*001a*/ 	.short	(.L_68 - .L_67)
.L_67:
        /*001c*/ 	.word	0x00000000
        /*0020*/ 	.short	0x0000
        /*0022*/ 	.short	0x0000
        /*0024*/ 	.byte	0x00, 0xf5, 0x21, 0x00


	//----- nvinfo : EIATTR_SPARSE_MMA_MASK
	.align		4
.L_68:
        /*0028*/ 	.byte	0x03, 0x50
        /*002a*/ 	.short	0x0000


	//----- nvinfo : EIATTR_MAXREG_COUNT
	.align		4
        /*002c*/ 	.byte	0x03, 0x1b
        /*002e*/ 	.short	0x00ff


	//----- nvinfo : EIATTR_MERCURY_ISA_VERSION
	.align		4
        /*0030*/ 	.byte	0x03, 0x5f
        /*0032*/ 	.short	0x0101


	//----- nvinfo : EIATTR_VRC_CTA_INIT_COUNT
	.align		4
        /*0034*/ 	.byte	0x02, 0x4a
	.zero		1
	.zero		1


	//----- nvinfo : EIATTR_EXIT_INSTR_OFFSETS
	.align		4
        /*0038*/ 	.byte	0x04, 0x1c
        /*003a*/ 	.short	(.L_70 - .L_69)


	//   ....[0]....
.L_69:
        /*003c*/ 	.word	0x00000ee0


	//----- nvinfo : EIATTR_CRS_STACK_SIZE
	.align		4
.L_70:
        /*0040*/ 	.byte	0x04, 0x1e
        /*0042*/ 	.short	(.L_72 - .L_71)
.L_71:
        /*0044*/ 	.word	0x00000000


	//----- nvinfo : EIATTR_CBANK_PARAM_SIZE
	.align		4
.L_72:
        /*0048*/ 	.byte	0x03, 0x19
        /*004a*/ 	.short	0x000c


	//----- nvinfo : EIATTR_PARAM_CBANK
	.align		4
        /*004c*/ 	.byte	0x04, 0x0a
        /*004e*/ 	.short	(.L_74 - .L_73)
	.align		4
.L_73:
        /*0050*/ 	.word	index@(.nv.constant0._Z12setup_kernelP17curandStateXORWOWi)
        /*0054*/ 	.short	0x0380
        /*0056*/ 	.short	0x000c


	//----- nvinfo : EIATTR_SW_WAR
	.align		4
.L_74:
        /*0058*/ 	.byte	0x04, 0x36
        /*005a*/ 	.short	(.L_76 - .L_75)
.L_75:
        /*005c*/ 	.word	0x00000008
.L_76:


//--------------------- .nv.callgraph             --------------------------
	.section	.nv.callgraph,"",@"SHT_CUDA_CALLGRAPH"
	.align	4
	.sectionentsize	8
	.align		4
        /*0000*/ 	.word	0x00000000
	.align		4
        /*0004*/ 	.word	0xffffffff
	.align		4
        /*0008*/ 	.word	0x00000000
	.align		4
        /*000c*/ 	.word	0xfffffffe
	.align		4
        /*0010*/ 	.word	0x00000000
	.align		4
        /*0014*/ 	.word	0xfffffffd
	.align		4
        /*0018*/ 	.word	0x00000000
	.align		4
        /*001c*/ 	.word	0xfffffffc


//--------------------- .nv.constant4             --------------------------
	.section	.nv.constant4,"a",@progbits
	.align	8
	.align		8
.nv.constant4:
        /*0000*/ 	.dword	precalc_xorwow_matrix
	.align		8
        /*0008*/ 	.dword	precalc_xorwow_offset_matrix
	.align		8
        /*0010*/ 	.dword	mrg32k3aM1
	.align		8
        /*0018*/ 	.dword	mrg32k3aM2
	.align		8
        /*0020*/ 	.dword	mrg32k3aM1SubSeq
	.align		8
        /*0028*/ 	.dword	mrg32k3aM2SubSeq
	.align		8
        /*0030*/ 	.dword	mrg32k3aM1Seq
	.align		8
        /*0038*/ 	.dword	mrg32k3aM2Seq


//--------------------- .nv.constant3             --------------------------
	.section	.nv.constant3,"a",@progbits
	.align	8
.nv.constant3:
	.type		__cr_lgamma_table,@object
	.size		__cr_lgamma_table,(.L_8 - __cr_lgamma_table)
__cr_lgamma_table:
        /*0000*/ 	.byte	0x00, 0x00, 0x00, 0x00, 0x00, 0x00, 0x00, 0x00, 0x00, 0x00, 0x00, 0x00, 0x00, 0x00, 0x00, 0x00
        /*0010*/ 	.byte	0xef, 0x39, 0xfa, 0xfe, 0x42, 0x2e, 0xe6, 0x3f, 0x02, 0x20, 0x2a, 0xfa, 0x0b, 0xab, 0xfc, 0x3f
        /*0020*/ 	.byte	0xf9, 0x2c, 0x92, 0x7c, 0xa7, 0x6c, 0x09, 0x40, 0xc9, 0x79, 0x44, 0x3c, 0x64, 0x26, 0x13, 0x40
        /*0030*/ 	.byte	0xca, 0x01, 0xcf, 0x3a, 0x27, 0x51, 0x1a, 0x40, 0x30, 0xcc, 0x2d, 0xf3, 0xe1, 0x0c, 0x21, 0x40
        /*0040*/ 	.byte	0x0d, 0xb7, 0xfc, 0x82, 0x8e, 0x35, 0x25, 0x40
.L_8:


//--------------------- .nv.constant2._Z19transition_functioniiPiS_P17curandStateXORWOW --------------------------
	.section	.nv.constant2._Z19transition_functioniiPiS_P17curandStateXORWOW,"a",@progbits
	.sectionflags	@""
	.align	4
.nv.constant2._Z19transition_functioniiPiS_P17curandStateXORWOW:
        /*0000*/ 	.byte	0x30, 0x09, 0x00, 0x00, 0xa0, 0x01, 0x00, 0x00, 0x60, 0x0a, 0x00, 0x00, 0x20, 0x0a, 0x00, 0x00
        /*0010*/ 	.byte	0xd0, 0x09, 0x00, 0x00, 0x60, 0x0a, 0x00, 0x00


//--------------------- .text._Z4swapiPiS_        --------------------------
	.section	.text._Z4swapiPiS_,"ax",@progbits
	.align	128
        .global         _Z4swapiPiS_
        .type           _Z4swapiPiS_,@function
        .size           _Z4swapiPiS_,(.L_x_22 - _Z4swapiPiS_)
        .other          _Z4swapiPiS_,@"STO_CUDA_ENTRY STV_DEFAULT"
_Z4swapiPiS_:
.text._Z4swapiPiS_:
[----:B------:R-:W-:Y:S01]  /*0000*/  LDC R1, c[0x0][0x37c] ;  /* 0x0000df00ff017b82 */ /* 0x000fe20000000800 */
[----:B------:R-:W0:Y:S01]  /*0010*/  S2R R0, SR_CTAID.X ;  /* 0x0000000000007919 */ /* 0x000e220000002500 */
[----:B------:R-:W0:Y:S01]  /*0020*/  LDCU UR4, c[0x0][0x360] ;  /* 0x00006c00ff0477ac */ /* 0x000e220008000800 */
[----:B------:R-:W0:Y:S01]  /*0030*/  S2R R3, SR_TID.X ;  /* 0x0000000000037919 */ /* 0x000e220000002100 */
[----:B------:R-:W1:Y:S01]  /*0040*/  LDCU UR5, c[0x0][0x364] ;  /* 0x00006c80ff0577ac */ /* 0x000e620008000800 */
[----:B------:R-:W1:Y:S01]  /*0050*/  S2R R5, SR_CTAID.Y ;  /* 0x0000000000057919 */ /* 0x000e620000002600 */
[----:B------:R-:W2:Y:S01]  /*0060*/  LDCU UR6, c[0x0][0x380] ;  /* 0x00007000ff0677ac */ /* 0x000ea20008000800 */
[----:B------:R-:W1:Y:S01]  /*0070*/  S2R R2, SR_TID.Y ;  /* 0x0000000000027919 */ /* 0x000e620000002200 */
[----:B0-----:R-:W-:Y:S02]  /*0080*/  IMAD R0, R0, UR4, R3 ;  /* 0x0000000400007c24 */ /* 0x001fe4000f8e0203 */
[----:B-1----:R-:W-:-:S05]  /*0090*/  IMAD R5, R5, UR5, R2 ;  /* 0x0000000505057c24 */ /* 0x002fca000f8e0202 */
[----:B------:R-:W-:-:S04]  /*00a0*/  VIMNMX R2, PT, PT, R0, R5, !PT ;  /* 0x0000000500027248 */ /* 0x000fc80007fe0100 */
[----:B--2---:R-:W-:-:S13]  /*00b0*/  ISETP.GE.AND P0, PT, R2, UR6, PT ;  /* 0x0000000602007c0c */ /* 0x004fda000bf06270 */
[----:B------:R-:W-:Y:S05]  /*00c0*/  @P0 EXIT ;  /* 0x000000000000094d */ /* 0x000fea0003800000 */
[----:B------:R-:W0:Y:S01]  /*00d0*/  LDC.64 R2, c[0x0][0x390] ;  /* 0x0000e400ff027b82 */ /* 0x000e220000000a00 */
[----:B------:R-:W1:Y:S01]  /*00e0*/  LDCU.64 UR4, c[0x0][0x358] ;  /* 0x00006b00ff0477ac */ /* 0x000e620008000a00 */
[----:B------:R-:W-:-:S06]  /*00f0*/  IMAD R7, R5, UR6, R0 ;  /* 0x0000000605077c24 */ /* 0x000fcc000f8e0200 */
[----:B------:R-:W2:Y:S01]  /*0100*/  LDC.64 R4, c[0x0][0x388] ;  /* 0x0000e200ff047b82 */ /* 0x000ea20000000a00 */
[----:B0-----:R-:W-:-:S06]  /*0110*/  IMAD.WIDE R2, R7, 0x4, R2 ;  /* 0x0000000407027825 */ /* 0x001fcc00078e0202 */
[----:B-1----:R-:W3:Y:S01]  /*0120*/  LDG.E R3, desc[UR4][R2.64] ;  /* 0x0000000402037981 */ /* 0x002ee2000c1e1900 */
[----:B--2---:R-:W-:-:S05]  /*0130*/  IMAD.WIDE R4, R7, 0x4, R4 ;  /* 0x0000000407047825 */ /* 0x004fca00078e0204 */
[----:B---3--:R-:W-:Y:S01]  /*0140*/  STG.E desc[UR4][R4.64], R3 ;  /* 0x0000000304007986 */ /* 0x008fe2000c101904 */
[----:B------:R-:W-:Y:S05]  /*0150*/  EXIT ;  /* 0x000000000000794d */ /* 0x000fea0003800000 */
.L_x_0:
[----:B------:R-:W-:-:S00]  /*0160*/  BRA `(.L_x_0) ;  /* 0xfffffffc00fc7947 */ /* 0x000fc0000383ffff */
[----:B------:R-:W-:-:S00]  /*0170*/  NOP ;  /* 0x0000000000007918 */ /* 0x000fc00000000000 */
        /* <DEDUP_REMOVED lines=8> */
.L_x_22:


//--------------------- .text._Z19transition_functioniiPiS_P17curandStateXORWOW --------------------------
	.section	.text._Z19transition_functioniiPiS_P17curandStateXORWOW,"ax",@progbits
	.align	128
        .global         _Z19transition_functioniiPiS_P17curandStateXORWOW
        .type           _Z19transition_functioniiPiS_P17curandStateXORWOW,@function
        .size           _Z19transition_functioniiPiS_P17curandStateXORWOW,(.L_x_23 - _Z19transition_functioniiPiS_P17curandStateXORWOW)
        .other          _Z19transition_functioniiPiS_P17curandStateXORWOW,@"STO_CUDA_ENTRY STV_DEFAULT"
_Z19transition_functioniiPiS_P17curandStateXORWOW:
.text._Z19transition_functioniiPiS_P17curandStateXORWOW:
[----:B------:R-:W-:Y:S01]  /*0000*/  LDC R1, c[0x0][0x37c] ;  /* 0x0000df00ff017b82 */ /* 0x000fe20000000800 */
[----:B------:R-:W0:Y:S01]  /*0010*/  S2R R7, SR_CTAID.X ;  /* 0x0000000000077919 */ /* 0x000e220000002500 */
[----:B------:R-:W0:Y:S06]  /*0020*/  LDCU UR4, c[0x0][0x360] ;  /* 0x00006c00ff0477ac */ /* 0x000e2c0008000800 */
[----:B------:R-:W1:Y:S01]  /*0030*/  LDC R0, c[0x0][0x380] ;  /* 0x0000e000ff007b82 */ /* 0x000e620000000800 */
[----:B------:R-:W0:Y:S01]  /*0040*/  S2R R2, SR_TID.X ;  /* 0x0000000000027919 */ /* 0x000e220000002100 */
[----:B------:R-:W2:Y:S01]  /*0050*/  LDCU UR5, c[0x0][0x364] ;  /* 0x00006c80ff0577ac */ /* 0x000ea20008000800 */
[----:B------:R-:W2:Y:S01]  /*0060*/  S2R R8, SR_CTAID.Y ;  /* 0x0000000000087919 */ /* 0x000ea20000002600 */
[----:B------:R-:W2:Y:S01]  /*0070*/  S2R R3, SR_TID.Y ;  /* 0x0000000000037919 */ /* 0x000ea20000002200 */
[----:B0-----:R-:W-:-:S02]  /*0080*/  IMAD R7, R7, UR4, R2 ;  /* 0x0000000407077c24 */ /* 0x001fc4000f8e0202 */
[----:B--2---:R-:W-:-:S05]  /*0090*/  IMAD R8, R8, UR5, R3 ;  /* 0x0000000508087c24 */ /* 0x004fca000f8e0203 */
[----:B------:R-:W-:-:S04]  /*00a0*/  VIMNMX R3, PT, PT, R7, R8, !PT ;  /* 0x0000000807037248 */ /* 0x000fc80007fe0100 */
[----:B-1----:R-:W-:-:S13]  /*00b0*/  ISETP.GE.AND P0, PT, R3, R0, PT ;  /* 0x000000000300720c */ /* 0x002fda0003f06270 */
[----:B------:R-:W-:Y:S05]  /*00c0*/  @P0 EXIT ;  /* 0x000000000000094d */ /* 0x000fea0003800000 */
[----:B------:R-:W0:Y:S01]  /*00d0*/  LDC.64 R2, c[0x0][0x388] ;  /* 0x0000e200ff027b82 */ /* 0x000e220000000a00 */
[----:B------:R-:W1:Y:S01]  /*00e0*/  LDCU.64 UR4, c[0x0][0x358] ;  /* 0x00006b00ff0477ac */ /* 0x000e620008000a00 */
[----:B------:R-:W-:-:S04]  /*00f0*/  IMAD R5, R8, R0, R7 ;  /* 0x0000000008057224 */ /* 0x000fc800078e0207 */
[----:B0-----:R-:W-:-:S06]  /*0100*/  IMAD.WIDE R10, R5, 0x4, R2 ;  /* 0x00000004050a7825 */ /* 0x001fcc00078e0202 */
[----:B-1----:R-:W2:Y:S01]  /*0110*/  LDG.E R10, desc[UR4][R10.64] ;  /* 0x000000040a0a7981 */ /* 0x002ea2000c1e1900 */
[----:B------:R-:W-:Y:S01]  /*0120*/  BSSY.RECONVERGENT B0, `(.L_x_1) ;  /* 0x0000094000007945 */ /* 0x000fe20003800200 */
[----:B--2---:R-:W-:-:S13]  /*0130*/  ISETP.GT.AND P0, PT, R10, 0x1, PT ;  /* 0x000000010a00780c */ /* 0x004fda0003f04270 */
[----:B------:R-:W-:Y:S05]  /*0140*/  @P0 BRA `(.L_x_2) ;  /* 0x0000000800080947 */ /* 0x000fea0003800000 */
[----:B------:R-:W-:-:S05]  /*0150*/  VIMNMX.U32 R10, PT, PT, R10, 0x2, PT ;  /* 0x000000020a0a7848 */ /* 0x000fca0003fe0000 */
[----:B------:R-:W-:-:S04]  /*0160*/  IMAD.SHL.U32 R4, R10, 0x4, RZ ;  /* 0x000000040a047824 */ /* 0x000fc800078e00ff */
[----:B------:R-:W0:Y:S02]  /*0170*/  LDC R10, c[0x2][R4] ;  /* 0x00800000040a7b82 */ /* 0x000e240000000800 */
[----:B0-----:R-:W-:-:S04]  /*0180*/  SHF.R.S32.HI R11, RZ, 0x1f, R10 ;  /* 0x0000001fff0b7819 */ /* 0x001fc8000001140a */
.L_x_14:
[----:B------:R-:W-:Y:S05]  /*0190*/  BRX R10 -0x1a0                                          (*"BRANCH_TARGETS .L_x_15,.L_x_16,.L_x_17"*) ;  /* 0xfffffffc0a987949 */ /* 0x000fea000383ffff */
.L_x_16:
[-C--:B------:R-:W-:Y:S02]  /*01a0*/  ISETP.GT.U32.AND P0, PT, R8, R0.reuse, PT ;  /* 0x000000000800720c */ /* 0x080fe40003f04070 */
[----:B------:R-:W-:Y:S02]  /*01b0*/  SHF.R.S32.HI R11, RZ, 0x1f, R7 ;  /* 0x0000001fff0b7819 */ /* 0x000fe40000011407 */
[----:B------:R-:W-:Y:S02]  /*01c0*/  SEL R4, R0, RZ, P0 ;  /* 0x000000ff00047207 */ /* 0x000fe40000000000 */
[----:B------:R-:W-:Y:S02]  /*01d0*/  ISETP.NE.AND P0, PT, R8, RZ, PT ;  /* 0x000000ff0800720c */ /* 0x000fe40003f05270 */
[----:B------:R-:W-:Y:S01]  /*01e0*/  IADD3 R15, PT, PT, R7, 0x1, RZ ;  /* 0x00000001070f7810 */ /* 0x000fe20007ffe0ff */
[----:B------:R-:W-:Y:S01]  /*01f0*/  IMAD.MOV R9, RZ, RZ, -R4 ;  /* 0x000000ffff097224 */ /* 0x000fe200078e0a04 */
[----:B------:R-:W-:-:S02]  /*0200*/  LOP3.LUT R4, R11, R0, RZ, 0xc0, !PT ;  /* 0x000000000b047212 */ /* 0x000fc400078ec0ff */
[-C--:B------:R-:W-:Y:S02]  /*0210*/  ISETP.GE.AND P1, PT, R15, R0.reuse, PT ;  /* 0x000000000f00720c */ /* 0x080fe40003f26270 */
[-C--:B------:R-:W-:Y:S02]  /*0220*/  SEL R9, R9, R0.reuse, P0 ;  /* 0x0000000009097207 */ /* 0x080fe40000000000 */
[CC--:B------:R-:W-:Y:S02]  /*0230*/  ISETP.GT.AND P0, PT, R7.reuse, R0.reuse, PT ;  /* 0x000000000700720c */ /* 0x0c0fe40003f04270 */
[----:B------:R-:W-:Y:S01]  /*0240*/  IADD3 R6, PT, PT, R8, -0x1, R9 ;  /* 0xffffffff08067810 */ /* 0x000fe20007ffe009 */
[C---:B------:R-:W-:Y:S01]  /*0250*/  VIADD R9, R7.reuse, 0xffffffff ;  /* 0xffffffff07097836 */ /* 0x040fe20000000000 */
[----:B------:R-:W-:Y:S02]  /*0260*/  SEL R10, R0, RZ, P0 ;  /* 0x000000ff000a7207 */ /* 0x000fe40000000000 */
[----:B------:R-:W-:Y:S01]  /*0270*/  ISETP.GE.AND P0, PT, R7, 0x1, PT ;  /* 0x000000010700780c */ /* 0x000fe20003f06270 */
[----:B------:R-:W-:-:S02]  /*0280*/  IMAD R13, R6, R0, R7 ;  /* 0x00000000060d7224 */ /* 0x000fc400078e0207 */
[----:B------:R-:W-:Y:S02]  /*0290*/  IMAD.MOV R11, RZ, RZ, -R10 ;  /* 0x000000ffff0b7224 */ /* 0x000fe400078e0a0a */
[----:B------:R-:W-:Y:S02]  /*02a0*/  IMAD.IADD R15, R4, 0x1, R13 ;  /* 0x00000001040f7824 */ /* 0x000fe400078e020d */
[-C--:B------:R-:W-:Y:S01]  /*02b0*/  IMAD R13, R6, R0.reuse, R9 ;  /* 0x00000000060d7224 */ /* 0x080fe200078e0209 */
[----:B------:R-:W-:Y:S01]  /*02c0*/  SEL R10, R11, R0, P0 ;  /* 0x000000000b0a7207 */ /* 0x000fe20000000000 */
[----:B------:R-:W-:Y:S01]  /*02d0*/  IMAD.WIDE R14, R15, 0x4, R2 ;  /* 0x000000040f0e7825 */ /* 0x000fe200078e0202 */
[----:B------:R-:W-:Y:S02]  /*02e0*/  SEL R6, R0, RZ, P1 ;  /* 0x000000ff00067207 */ /* 0x000fe40000800000 */
[----:B------:R-:W-:Y:S01]  /*02f0*/  ISETP.GE.AND P0, PT, R7, -0x1, PT ;  /* 0xffffffff0700780c */ /* 0x000fe20003f06270 */
[----:B------:R-:W-:Y:S01]  /*0300*/  IMAD.IADD R17, R10, 0x1, R13 ;  /* 0x000000010a117824 */ /* 0x000fe200078e020d */
[----:B------:R-:W-:-:S02]  /*0310*/  IADD3 R11, PT, PT, -R6, RZ, RZ ;  /* 0x000000ff060b7210 */ /* 0x000fc40007ffe1ff */
[----:B------:R0:W2:Y:S01]  /*0320*/  LDG.E R6, desc[UR4][R14.64] ;  /* 0x000000040e067981 */ /* 0x0000a2000c1e1900 */
[----:B------:R-:W-:Y:S01]  /*0330*/  IMAD.WIDE R16, R17, 0x4, R2 ;  /* 0x0000000411107825 */ /* 0x000fe200078e0202 */
[----:B------:R-:W-:-:S03]  /*0340*/  SEL R12, R11, R0, P0 ;  /* 0x000000000b0c7207 */ /* 0x000fc60000000000 */
[----:B------:R-:W-:Y:S01]  /*0350*/  VIADD R21, R8, 0x1 ;  /* 0x0000000108157836 */ /* 0x000fe20000000000 */
[----:B------:R-:W-:Y:S01]  /*0360*/  IADD3 R19, PT, PT, R13, 0x2, R12 ;  /* 0x000000020d137810 */ /* 0x000fe20007ffe00c */
[----:B------:R1:W3:Y:S01]  /*0370*/  LDG.E R11, desc[UR4][R16.64] ;  /* 0x00000004100b7981 */ /* 0x0002e2000c1e1900 */
[----:B------:R-:W-:Y:S02]  /*0380*/  IADD3 R13, PT, PT, R5, -0x1, R10 ;  /* 0xffffffff050d7810 */ /* 0x000fe40007ffe00a */
[----:B------:R-:W-:Y:S01]  /*0390*/  ISETP.GE.U32.AND P0, PT, R21, R0, PT ;  /* 0x000000001500720c */ /* 0x000fe20003f06070 */
[----:B------:R-:W-:-:S03]  /*03a0*/  IMAD.WIDE R18, R19, 0x4, R2 ;  /* 0x0000000413127825 */ /* 0x000fc600078e0202 */
[----:B------:R-:W-:Y:S01]  /*03b0*/  SEL R20, R0, RZ, P0 ;  /* 0x000000ff00147207 */ /* 0x000fe20000000000 */
[----:B0-----:R-:W-:Y:S01]  /*03c0*/  IMAD.WIDE R14, R13, 0x4, R2 ;  /* 0x000000040d0e7825 */ /* 0x001fe200078e0202 */
[----:B------:R0:W4:Y:S01]  /*03d0*/  LDG.E R8, desc[UR4][R18.64] ;  /* 0x0000000412087981 */ /* 0x000122000c1e1900 */
[----:B------:R-:W-:Y:S02]  /*03e0*/  IADD3 R13, PT, PT, R5, 0x1, R12 ;  /* 0x00000001050d7810 */ /* 0x000fe40007ffe00c */
[----:B------:R-:W-:Y:S02]  /*03f0*/  IMAD.IADD R20, R21, 0x1, -R20 ;  /* 0x0000000115147824 */ /* 0x000fe400078e0a14 */
[----:B------:R-:W5:Y:S01]  /*0400*/  LDG.E R14, desc[UR4][R14.64] ;  /* 0x000000040e0e7981 */ /* 0x000f62000c1e1900 */
[----:B-1----:R-:W-:-:S04]  /*0410*/  IMAD.WIDE R16, R13, 0x4, R2 ;  /* 0x000000040d107825 */ /* 0x002fc800078e0202 */
[CC--:B------:R-:W-:Y:S02]  /*0420*/  IMAD R9, R20.reuse, R0.reuse, R9 ;  /* 0x0000000014097224 */ /* 0x0c0fe400078e0209 */
[----:B------:R-:W-:Y:S01]  /*0430*/  IMAD R7, R20, R0, R7 ;  /* 0x0000000014077224 */ /* 0x000fe200078e0207 */
[----:B------:R-:W5:Y:S01]  /*0440*/  LDG.E R16, desc[UR4][R16.64] ;  /* 0x0000000410107981 */ /* 0x000f62000c1e1900 */
[----:B------:R-:W-:-:S04]  /*0450*/  IMAD.IADD R13, R10, 0x1, R9 ;  /* 0x000000010a0d7824 */ /* 0x000fc800078e0209 */
[----:B0-----:R-:W-:Y:S01]  /*0460*/  IMAD.WIDE R18, R13, 0x4, R2 ;  /* 0x000000040d127825 */ /* 0x001fe200078e0202 */
[----:B------:R-:W-:Y:S02]  /*0470*/  IADD3 R7, PT, PT, R4, R7, RZ ;  /* 0x0000000704077210 */ /* 0x000fe40007ffe0ff */
[----:B------:R-:W-:-:S03]  /*0480*/  IADD3 R9, PT, PT, R9, 0x2, R12 ;  /* 0x0000000209097810 */ /* 0x000fc60007ffe00c */
[----:B------:R-:W5:Y:S01]  /*0490*/  LDG.E R18, desc[UR4][R18.64] ;  /* 0x0000000412127981 */ /* 0x000f62000c1e1900 */
[----:B------:R-:W-:-:S04]  /*04a0*/  IMAD.WIDE R20, R7, 0x4, R2 ;  /* 0x0000000407147825 */ /* 0x000fc800078e0202 */
[----:B------:R-:W-:Y:S02]  /*04b0*/  IMAD.WIDE R2, R9, 0x4, R2 ;  /* 0x0000000409027825 */ /* 0x000fe400078e0202 */
[----:B------:R-:W5:Y:S04]  /*04c0*/  LDG.E R20, desc[UR4][R20.64] ;  /* 0x0000000414147981 */ /* 0x000f68000c1e1900 */
[----:B------:R0:W5:Y:S01]  /*04d0*/  LDG.E R2, desc[UR4][R2.64] ;  /* 0x0000000402027981 */ /* 0x000162000c1e1900 */
[----:B------:R-:W-:Y:S01]  /*04e0*/  IMAD.MOV.U32 R4, RZ, RZ, 0x2 ;  /* 0x00000002ff047424 */ /* 0x000fe200078e00ff */
[----:B--2---:R-:W-:Y:S02]  /*04f0*/  ISETP.NE.AND P1, PT, R6, 0x2, PT ;  /* 0x000000020600780c */ /* 0x004fe40003f25270 */
[----:B---3--:R-:W-:-:S02]  /*0500*/  ISETP.NE.AND P0, PT, R11, 0x2, PT ;  /* 0x000000020b00780c */ /* 0x008fc40003f05270 */
[----:B------:R-:W-:-:S09]  /*0510*/  SEL R0, RZ, 0x1, P1 ;  /* 0x00000001ff007807 */ /* 0x000fd20000800000 */
[----:B------:R-:W-:Y:S01]  /*0520*/  @P1 IMAD.MOV R4, RZ, RZ, 0x1 ;  /* 0x00000001ff041424 */ /* 0x000fe200078e02ff */
[----:B----4-:R-:W-:Y:S01]  /*0530*/  ISETP.NE.AND P1, PT, R8, 0x2, PT ;  /* 0x000000020800780c */ /* 0x010fe20003f25270 */
[----:B------:R-:W-:Y:S01]  /*0540*/  @P0 IMAD.MOV R4, RZ, RZ, R0 ;  /* 0x000000ffff040224 */ /* 0x000fe200078e0200 */
[----:B-----5:R-:W-:-:S04]  /*0550*/  ISETP.NE.AND P0, PT, R14, 0x2, PT ;  /* 0x000000020e00780c */ /* 0x020fc80003f05270 */
[----:B------:R-:W-:-:S07]  /*0560*/  IADD3 R0, PT, PT, R4, 0x1, RZ ;  /* 0x0000000104007810 */ /* 0x000fce0007ffe0ff */
[----:B------:R-:W-:Y:S01]  /*0570*/  @P1 IMAD.MOV R0, RZ, RZ, R4 ;  /* 0x000000ffff001224 */ /* 0x000fe200078e0204 */
[----:B------:R-:W-:-:S03]  /*0580*/  ISETP.NE.AND P1, PT, R16, 0x2, PT ;  /* 0x000000021000780c */ /* 0x000fc60003f25270 */
[C---:B0-----:R-:W-:Y:S01]  /*0590*/  VIADD R3, R0.reuse, 0x1 ;  /* 0x0000000100037836 */ /* 0x041fe20000000000 */
[----:B------:R-:W-:Y:S02]  /*05a0*/  @P0 IADD3 R3, PT, PT, R0, RZ, RZ ;  /* 0x000000ff00030210 */ /* 0x000fe40007ffe0ff */
[----:B------:R-:W-:-:S03]  /*05b0*/  ISETP.NE.AND P0, PT, R18, 0x2, PT ;  /* 0x000000021200780c */ /* 0x000fc60003f05270 */
[----:B------:R-:W-:-:S04]  /*05c0*/  VIADD R0, R3, 0x1 ;  /* 0x0000000103007836 */ /* 0x000fc80000000000 */
[----:B------:R-:W-:Y:S01]  /*05d0*/  @P1 IMAD.MOV R0, RZ, RZ, R3 ;  /* 0x000000ffff001224 */ /* 0x000fe200078e0203 */
[----:B------:R-:W-:-:S04]  /*05e0*/  ISETP.NE.AND P1, PT, R20, 0x2, PT ;  /* 0x000000021400780c */ /* 0x000fc80003f25270 */
[----:B------:R-:W-:Y:S01]  /*05f0*/  IADD3 R3, PT, PT, R0, 0x1, RZ ;  /* 0x0000000100037810 */ /* 0x000fe20007ffe0ff */
[----:B------:R-:W-:Y:S01]  /*0600*/  @P0 IMAD.MOV R3, RZ, RZ, R0 ;  /* 0x000000ffff030224 */ /* 0x000fe200078e0200 */
[----:B------:R-:W-:-:S03]  /*0610*/  ISETP.NE.AND P0, PT, R2, 0x2, PT ;  /* 0x000000020200780c */ /* 0x000fc60003f05270 */
[----:B------:R-:W-:-:S04]  /*0620*/  VIADD R2, R3, 0x1 ;  /* 0x0000000103027836 */ /* 0x000fc80000000000 */
[----:B------:R-:W-:-:S05]  /*0630*/  @P1 IADD3 R2, PT, PT, R3, RZ, RZ ;  /* 0x000000ff03021210 */ /* 0x000fca0007ffe0ff */
[----:B------:R-:W-:Y:S02]  /*0640*/  VIADD R0, R2, 0x1 ;  /* 0x0000000102007836 */ /* 0x000fe40000000000 */
[----:B------:R-:W-:-:S05]  /*0650*/  @P0 IMAD.MOV R0, RZ, RZ, R2 ;  /* 0x000000ffff000224 */ /* 0x000fca00078e0202 */
[----:B------:R-:W-:-:S13]  /*0660*/  ISETP.NE.AND P0, PT, R0, RZ, PT ;  /* 0x000000ff0000720c */ /* 0x000fda0003f05270 */
[----:B------:R-:W-:Y:S05]  /*0670*/  @!P0 BRA `(.L_x_3) ;  /* 0x0000000000988947 */ /* 0x000fea0003800000 */
[----:B------:R-:W0:Y:S02]  /*0680*/  LDC.64 R6, c[0x0][0x398] ;  /* 0x0000e600ff067b82 */ /* 0x000e240000000a00 */
[----:B0-----:R-:W-:-:S05]  /*0690*/  IMAD.WIDE R6, R5, 0x30, R6 ;  /* 0x0000003005067825 */ /* 0x001fca00078e0206 */
[----:B------:R-:W2:Y:S04]  /*06a0*/  LDG.E.64 R10, desc[UR4][R6.64] ;  /* 0x00000004060a7981 */ /* 0x000ea8000c1e1b00 */
[----:B------:R-:W3:Y:S04]  /*06b0*/  LDG.E.64 R8, desc[UR4][R6.64+0x10] ;  /* 0x0000100406087981 */ /* 0x000ee8000c1e1b00 */
[----:B------:R-:W4:Y:S01]  /*06c0*/  LDG.E.64 R2, desc[UR4][R6.64+0x8] ;  /* 0x0000080406027981 */ /* 0x000f22000c1e1b00 */
[----:B------:R-:W0:Y:S01]  /*06d0*/  I2F.F64.U32 R12, R0 ;  /* 0x00000000000c7312 */ /* 0x000e220000201800 */
[----:B------:R-:W-:-:S02]  /*06e0*/  HFMA2 R14, -RZ, RZ, -38368, -0.00021278858184814453125 ;  /* 0xf8af8af9ff0e7431 */ /* 0x000fc400000001ff */
[----:B------:R-:W-:Y:S01]  /*06f0*/  IMAD.MOV.U32 R15, RZ, RZ, 0x3fe8af8a ;  /* 0x3fe8af8aff0f7424 */ /* 0x000fe200078e00ff */
[----:B------:R-:W-:Y:S01]  /*0700*/  UMOV UR6, 0x1d41d41e ;  /* 0x1d41d41e00067882 */ /* 0x000fe20000000000 */
[----:B------:R-:W-:Y:S01]  /*0710*/  UMOV UR7, 0x3f9d41d4 ;  /* 0x3f9d41d400077882 */ /* 0x000fe20000000000 */
[----:B------:R-:W-:-:S03]  /*0720*/  MOV R17, 0x2f800000 ;  /* 0x2f80000000117802 */ /* 0x000fc60000000f00 */
[----:B0-----:R-:W-:Y:S01]  /*0730*/  DFMA R14, R12, UR6, R14 ;  /* 0x000000060c0e7c2b */ /* 0x001fe2000800000e */
[----:B------:R-:W0:Y:S09]  /*0740*/  LDC.64 R12, c[0x0][0x390] ;  /* 0x0000e400ff0c7b82 */ /* 0x000e320000000a00 */
[----:B------:R1:W5:Y:S01]  /*0750*/  F2F.F32.F64 R14, R14 ;  /* 0x0000000e000e7310 */ /* 0x0003620000301000 */
[----:B0-----:R-:W-:Y:S01]  /*0760*/  IMAD.WIDE R12, R5, 0x4, R12 ;  /* 0x00000004050c7825 */ /* 0x001fe200078e020c */
[----:B--2---:R-:W-:-:S04]  /*0770*/  SHF.R.U32.HI R4, RZ, 0x2, R11 ;  /* 0x00000002ff047819 */ /* 0x004fc8000001160b */
[----:B------:R-:W-:Y:S01]  /*0780*/  LOP3.LUT R4, R4, R11, RZ, 0x3c, !PT ;  /* 0x0000000b04047212 */ /* 0x000fe200078e3cff */
[----:B---3--:R-:W-:Y:S01]  /*0790*/  IMAD.SHL.U32 R16, R9, 0x10, RZ ;  /* 0x0000001009107824 */ /* 0x008fe200078e00ff */
[----:B-1----:R-:W-:Y:S02]  /*07a0*/  MOV R15, R8 ;  /* 0x00000008000f7202 */ /* 0x002fe40000000f00 */
[----:B------:R-:W-:Y:S01]  /*07b0*/  SHF.L.U32 R11, R4, 0x1, RZ ;  /* 0x00000001040b7819 */ /* 0x000fe200000006ff */
[----:B----4-:R-:W-:-:S03]  /*07c0*/  IMAD.MOV.U32 R5, RZ, RZ, R2 ;  /* 0x000000ffff057224 */ /* 0x010fc600078e0002 */
[----:B------:R-:W-:-:S04]  /*07d0*/  LOP3.LUT R11, R9, R16, R11, 0x96, !PT ;  /* 0x00000010090b7212 */ /* 0x000fc800078e960b */
[----:B------:R-:W-:Y:S01]  /*07e0*/  LOP3.LUT R11, R11, R4, RZ, 0x3c, !PT ;  /* 0x000000040b0b7212 */ /* 0x000fe200078e3cff */
[----:B------:R-:W-:Y:S02]  /*07f0*/  VIADD R4, R10, 0x587c5 ;  /* 0x000587c50a047836 */ /* 0x000fe40000000000 */
[----:B------:R-:W-:Y:S02]  /*0800*/  IMAD.MOV.U32 R10, RZ, RZ, R9 ;  /* 0x000000ffff0a7224 */ /* 0x000fe400078e0009 */
[----:B------:R-:W-:Y:S01]  /*0810*/  IMAD.IADD R0, R11, 0x1, R4 ;  /* 0x000000010b007824 */ /* 0x000fe200078e0204 */
[----:B------:R-:W-:Y:S04]  /*0820*/  STG.E.64 desc[UR4][R6.64], R4 ;  /* 0x0000000406007986 */ /* 0x000fe8000c101b04 */
[----:B------:R-:W-:Y:S01]  /*0830*/  I2FP.F32.U32 R0, R0 ;  /* 0x0000000000007245 */ /* 0x000fe20000201000 */
[----:B------:R-:W-:Y:S04]  /*0840*/  STG.E.64 desc[UR4][R6.64+0x10], R10 ;  /* 0x0000100a06007986 */ /* 0x000fe8000c101b04 */
[----:B------:R-:W-:Y:S01]  /*0850*/  FFMA R0, R0, R17, 1.1641532182693481445e-10 ;  /* 0x2f00000000007423 */ /* 0x000fe20000000011 */
[----:B-----5:R-:W-:Y:S01]  /*0860*/  FADD R17, -R14, 1 ;  /* 0x3f8000000e117421 */ /* 0x020fe20000000100 */
[----:B------:R-:W-:-:S04]  /*0870*/  IMAD.MOV.U32 R14, RZ, RZ, R3 ;  /* 0x000000ffff0e7224 */ /* 0x000fc800078e0003 */
[----:B------:R-:W-:Y:S01]  /*0880*/  FSETP.GT.AND P0, PT, R0, R17, PT ;  /* 0x000000110000720b */ /* 0x000fe20003f04000 */
[----:B------:R-:W-:Y:S01]  /*0890*/  IMAD.MOV.U32 R0, RZ, RZ, 0x2 ;  /* 0x00000002ff007424 */ /* 0x000fe200078e00ff */
[----:B------:R-:W-:Y:S04]  /*08a0*/  STG.E.64 desc[UR4][R6.64+0x8], R14 ;  /* 0x0000080e06007986 */ /* 0x000fe8000c101b04 */
[----:B------:R-:W-:-:S05]  /*08b0*/  SEL R3, R0, 0x1, P0 ;  /* 0x0000000100037807 */ /* 0x000fca0000000000 */
[----:B------:R-:W-:Y:S01]  /*08c0*/  STG.E desc[UR4][R12.64], R3 ;  /* 0x000000030c007986 */ /* 0x000fe2000c101904 */
[----:B------:R-:W-:Y:S05]  /*08d0*/  EXIT ;  /* 0x000000000000794d */ /* 0x000fea0003800000 */
.L_x_3:
[----:B------:R-:W0:Y:S01]  /*08e0*/  LDC.64 R2, c[0x0][0x390] ;  /* 0x0000e400ff027b82 */ /* 0x000e220000000a00 */
[----:B------:R-:W-:Y:S02]  /*08f0*/  HFMA2 R7, -RZ, RZ, 0, 5.9604644775390625e-08 ;  /* 0x00000001ff077431 */ /* 0x000fe400000001ff */
[----:B0-----:R-:W-:-:S05]  /*0900*/  IMAD.WIDE R2, R5, 0x4, R2 ;  /* 0x0000000405027825 */ /* 0x001fca00078e0202 */
[----:B------:R-:W-:Y:S01]  /*0910*/  STG.E desc[UR4][R2.64], R7 ;  /* 0x0000000702007986 */ /* 0x000fe2000c101904 */
[----:B------:R-:W-:Y:S05]  /*0920*/  EXIT ;  /* 0x000000000000794d */ /* 0x000fea0003800000 */
.L_x_15:
[----:B------:R-:W0:Y:S02]  /*0930*/  LDC.64 R2, c[0x0][0x390] ;  /* 0x0000e400ff027b82 */ /* 0x000e240000000a00 */
[----:B0-----:R-:W-:-:S05]  /*0940*/  IMAD.WIDE R2, R5, 0x4, R2 ;  /* 0x0000000405027825 */ /* 0x001fca00078e0202 */
[----:B------:R-:W-:Y:S01]  /*0950*/  STG.E desc[UR4][R2.64], RZ ;  /* 0x000000ff02007986 */ /* 0x000fe2000c101904 */
[----:B------:R-:W-:Y:S05]  /*0960*/  EXIT ;  /* 0x000000000000794d */ /* 0x000fea0003800000 */
.L_x_2:
[----:B------:R-:W-:-:S05]  /*0970*/  IMAD.MOV.U32 R3, RZ, RZ, 0x2 ;  /* 0x00000002ff037424 */ /* 0x000fca00078e00ff */
[----:B------:R-:W-:-:S05]  /*0980*/  VIADDMNMX.U32 R10, R10, 0xfffffffe, R3, PT ;  /* 0xfffffffe0a0a7846 */ /* 0x000fca0003800003 */
[----:B------:R-:W-:-:S04]  /*0990*/  IMAD.SHL.U32 R10, R10, 0x4, RZ ;  /* 0x000000040a0a7824 */ /* 0x000fc800078e00ff */
[----:B------:R-:W0:Y:S02]  /*09a0*/  LDC R2, c[0x2][R10+0xc] ;  /* 0x008003000a027b82 */ /* 0x000e240000000800 */
[----:B0-----:R-:W-:-:S04]  /*09b0*/  SHF.R.S32.HI R3, RZ, 0x1f, R2 ;  /* 0x0000001fff037819 */ /* 0x001fc80000011402 */
.L_x_18:
[----:B------:R-:W-:Y:S05]  /*09c0*/  BRX R2 -0x9d0                                           (*"BRANCH_TARGETS .L_x_19,.L_x_20,.L_x_17"*) ;  /* 0xfffffff4028c7949 */ /* 0x000fea000383ffff */
.L_x_20:
[----:B------:R-:W0:Y:S01]  /*09d0*/  LDC.64 R2, c[0x0][0x390] ;  /* 0x0000e400ff027b82 */ /* 0x000e220000000a00 */
[----:B------:R-:W-:Y:S02]  /*09e0*/  HFMA2 R7, -RZ, RZ, 0, 1.78813934326171875e-07 ;  /* 0x00000003ff077431 */ /* 0x000fe400000001ff */
[----:B0-----:R-:W-:-:S05]  /*09f0*/  IMAD.WIDE R2, R5, 0x4, R2 ;  /* 0x0000000405027825 */ /* 0x001fca00078e0202 */
[----:B------:R-:W-:Y:S01]  /*0a00*/  STG.E desc[UR4][R2.64], R7 ;  /* 0x0000000702007986 */ /* 0x000fe2000c101904 */
[----:B------:R-:W-:Y:S05]  /*0a10*/  EXIT ;  /* 0x000000000000794d */ /* 0x000fea0003800000 */
.L_x_19:
[----:B------:R-:W0:Y:S01]  /*0a20*/  LDC.64 R2, c[0x0][0x390] ;  /* 0x0000e400ff027b82 */ /* 0x000e220000000a00 */
[----:B------:R-:W-:Y:S02]  /*0a30*/  IMAD.MOV.U32 R7, RZ, RZ, 0x3 ;  /* 0x00000003ff077424 */ /* 0x000fe400078e00ff */
[----:B0-----:R-:W-:-:S05]  /*0a40*/  IMAD.WIDE R2, R5, 0x4, R2 ;  /* 0x0000000405027825 */ /* 0x001fca00078e0202 */
[----:B------:R0:W-:Y:S02]  /*0a50*/  STG.E desc[UR4][R2.64], R7 ;  /* 0x0000000702007986 */ /* 0x0001e4000c101904 */
.L_x_17:
[----:B------:R-:W-:Y:S05]  /*0a60*/  BSYNC.RECONVERGENT B0 ;  /* 0x0000000000007941 */ /* 0x000fea0003800200 */
.L_x_1:
[----:B------:R-:W-:Y:S05]  /*0a70*/  EXIT ;  /* 0x000000000000794d */ /* 0x000fea0003800000 */
.L_x_4:
        /* <DEDUP_REMOVED lines=16> */
.L_x_23:


//--------------------- .text._Z12setup_kernelP17curandStateXORWOWi --------------------------
	.section	.text._Z12setup_kernelP17curandStateXORWOWi,"ax",@progbits
	.align	128
        .global         _Z12setup_kernelP17curandStateXORWOWi
        .type           _Z12setup_kernelP17curandStateXORWOWi,@function
        .size           _Z12setup_kernelP17curandStateXORWOWi,(.L_x_24 - _Z12setup_kernelP17curandStateXORWOWi)
        .other          _Z12setup_kernelP17curandStateXORWOWi,@"STO_CUDA_ENTRY STV_DEFAULT"
_Z12setup_kernelP17curandStateXORWOWi:
.text._Z12setup_kernelP17curandStateXORWOWi:
[----:B------:R-:W-:Y:S01]  /*0000*/  LDC R1, c[0x0][0x37c] ;  /* 0x0000df00ff017b82 */ /* 0x000fe20000000800 */
[----:B------:R-:W0:Y:S01]  /*0010*/  S2R R0, SR_CTAID.X ;  /* 0x0000000000007919 */ /* 0x000e220000002500 */
[----:B------:R-:W0:Y:S06]  /*0020*/  LDCU UR6, c[0x0][0x360] ;  /* 0x00006c00ff0677ac */ /* 0x000e2c0008000800 */
[----:B------:R-:W1:Y:S01]  /*0030*/  LDC.64 R6, c[0x0][0x380] ;  /* 0x0000e000ff067b82 */ /* 0x000e620000000a00 */
[----:B------:R-:W-:Y:S01]  /*0040*/  IMAD.MOV.U32 R4, RZ, RZ, 0x423bb012 ;  /* 0x423bb012ff047424 */ /* 0x000fe200078e00ff */
[----:B------:R-:W0:Y:S01]  /*0050*/  S2R R3, SR_TID.X ;  /* 0x0000000000037919 */ /* 0x000e220000002100 */
[----:B------:R-:W2:Y:S01]  /*0060*/  LDCU UR7, c[0x0][0x364] ;  /* 0x00006c80ff0777ac */ /* 0x000ea20008000800 */
[----:B------:R-:W-:Y:S01]  /*0070*/  IMAD.MOV.U32 R8, RZ, RZ, -0x23270784 ;  /* 0xdcd8f87cff087424 */ /* 0x000fe200078e00ff */
[----:B------:R-:W-:Y:S01]  /*0080*/  BSSY.RECONVERGENT B0, `(.L_x_5) ;  /* 0x00000e2000007945 */ /* 0x000fe20003800200 */
[----:B------:R-:W2:Y:S01]  /*0090*/  S2R R2, SR_CTAID.Y ;  /* 0x0000000000027919 */ /* 0x000ea20000002600 */
[----:B------:R-:W3:Y:S01]  /*00a0*/  LDCU UR8, c[0x0][0x388] ;  /* 0x00007100ff0877ac */ /* 0x000ee20008000800 */
[----:B------:R-:W-:Y:S01]  /*00b0*/  IMAD.MOV.U32 R9, RZ, RZ, 0x57fa2510 ;  /* 0x57fa2510ff097424 */ /* 0x000fe200078e00ff */
[----:B------:R-:W2:Y:S01]  /*00c0*/  S2R R5, SR_TID.Y ;  /* 0x0000000000057919 */ /* 0x000ea20000002200 */
[----:B------:R-:W4:Y:S01]  /*00d0*/  LDCU.64 UR4, c[0x0][0x358] ;  /* 0x00006b00ff0477ac */ /* 0x000f220008000a00 */
[----:B0-----:R-:W-:-:S02]  /*00e0*/  IMAD R0, R0, UR6, R3 ;  /* 0x0000000600007c24 */ /* 0x001fc4000f8e0203 */
[----:B--2---:R-:W-:Y:S02]  /*00f0*/  IMAD R3, R2, UR7, R5 ;  /* 0x0000000702037c24 */ /* 0x004fe4000f8e0205 */
[----:B------:R-:W-:Y:S02]  /*0100*/  IMAD.MOV.U32 R2, RZ, RZ, 0x3198c20f ;  /* 0x3198c20fff027424 */ /* 0x000fe400078e00ff */
[----:B---3--:R-:W-:Y:S02]  /*0110*/  IMAD R13, R3, UR8, R0 ;  /* 0x00000008030d7c24 */ /* 0x008fe4000f8e0200 */
[----:B------:R-:W-:Y:S02]  /*0120*/  IMAD.MOV.U32 R3, RZ, RZ, 0x5efdb30c ;  /* 0x5efdb30cff037424 */ /* 0x000fe400078e00ff */
[----:B------:R-:W-:Y:S01]  /*0130*/  IMAD.MOV.U32 R5, RZ, RZ, -0x75bd8fc ;  /* 0xf8a42704ff057424 */ /* 0x000fe200078e00ff */
[C---:B------:R-:W-:Y:S01]  /*0140*/  ISETP.NE.AND P0, PT, R13.reuse, RZ, PT ;  /* 0x000000ff0d00720c */ /* 0x040fe20003f05270 */
[----:B-1----:R-:W-:-:S05]  /*0150*/  IMAD.WIDE R6, R13, 0x30, R6 ;  /* 0x000000300d067825 */ /* 0x002fca00078e0206 */
[----:B----4-:R0:W-:Y:S04]  /*0160*/  STG.E.64 desc[UR4][R6.64], R2 ;  /* 0x0000000206007986 */ /* 0x0101e8000c101b04 */
[----:B------:R0:W-:Y:S04]  /*0170*/  STG.E.64 desc[UR4][R6.64+0x8], R4 ;  /* 0x0000080406007986 */ /* 0x0001e8000c101b04 */
[----:B------:R0:W-:Y:S01]  /*0180*/  STG.E.64 desc[UR4][R6.64+0x10], R8 ;  /* 0x0000100806007986 */ /* 0x0001e2000c101b04 */
[----:B------:R-:W-:Y:S05]  /*0190*/  @!P0 BRA `(.L_x_6) ;  /* 0x0000000c00408947 */ /* 0x000fea0003800000 */
[----:B------:R-:W-:Y:S01]  /*01a0*/  SHF.R.S32.HI R0, RZ, 0x1f, R13 ;  /* 0x0000001fff007819 */ /* 0x000fe2000001140d */
[----:B------:R-:W-:-:S07]  /*01b0*/  IMAD.MOV.U32 R12, RZ, RZ, RZ ;  /* 0x000000ffff0c7224 */ /* 0x000fce00078e00ff */
.L_x_12:
[----:B0-----:R-:W-:Y:S01]  /*01c0*/  LOP3.LUT R2, R13, 0x3, RZ, 0xc0, !PT ;  /* 0x000000030d027812 */ /* 0x001fe200078ec0ff */
[----:B------:R-:W-:Y:S03]  /*01d0*/  BSSY.RECONVERGENT B1, `(.L_x_7) ;  /* 0x00000c6000017945 */ /* 0x000fe60003800200 */
[----:B------:R-:W-:-:S04]  /*01e0*/  ISETP.NE.U32.AND P0, PT, R2, RZ, PT ;  /* 0x000000ff0200720c */ /* 0x000fc80003f05070 */
[----:B------:R-:W-:-:S13]  /*01f0*/  ISETP.NE.AND.EX P0, PT, RZ, RZ, PT, P0 ;  /* 0x000000ffff00720c */ /* 0x000fda0003f05300 */
[----:B------:R-:W-:Y:S05]  /*0200*/  @!P0 BRA `(.L_x_8) ;  /* 0x0000000c00088947 */ /* 0x000fea0003800000 */
[----:B------:R-:W0:Y:S01]  /*0210*/  LDC.64 R8, c[0x4][RZ] ;  /* 0x01000000ff087b82 */ /* 0x000e220000000a00 */
[----:B------:R-:W-:Y:S02]  /*0220*/  IMAD.MOV.U32 R14, RZ, RZ, RZ ;  /* 0x000000ffff0e7224 */ /* 0x000fe400078e00ff */
[----:B0-----:R-:W-:-:S07]  /*0230*/  IMAD.WIDE.U32 R8, R12, 0xc80, R8 ;  /* 0x00000c800c087825 */ /* 0x001fce00078e0008 */
.L_x_11:
[----:B0-----:R-:W-:Y:S01]  /*0240*/  IMAD.MOV.U32 R15, RZ, RZ, RZ ;  /* 0x000000ffff0f7224 */ /* 0x001fe200078e00ff */
[----:B------:R-:W-:Y:S01]  /*0250*/  CS2R R2, SRZ ;  /* 0x0000000000027805 */ /* 0x000fe2000001ff00 */
[----:B------:R-:W-:Y:S01]  /*0260*/  IMAD.MOV.U32 R17, RZ, RZ, RZ ;  /* 0x000000ffff117224 */ /* 0x000fe200078e00ff */
[----:B------:R-:W-:-:S07]  /*0270*/  CS2R R4, SRZ ;  /* 0x0000000000047805 */ /* 0x000fce000001ff00 */
.L_x_10:
[----:B------:R-:W-:-:S05]  /*0280*/  IMAD.WIDE.U32 R10, R17, 0x4, R6 ;  /* 0x00000004110a7825 */ /* 0x000fca00078e0006 */
[----:B------:R0:W5:Y:S01]  /*0290*/  LDG.E R16, desc[UR4][R10.64+0x4] ;  /* 0x000004040a107981 */ /* 0x000162000c1e1900 */
[----:B------:R-:W-:-:S07]  /*02a0*/  IMAD.MOV.U32 R19, RZ, RZ, RZ ;  /* 0x000000ffff137224 */ /* 0x000fce00078e00ff */
.L_x_9:
[----:B-----5:R-:W-:Y:S01]  /*02b0*/  SHF.R.U32.HI R24, RZ, R19, R16 ;  /* 0x00000013ff187219 */ /* 0x020fe20000011610 */
[----:B0-----:R-:W-:-:S03]  /*02c0*/  IMAD.SHL.U32 R10, R17, 0x20, RZ ;  /* 0x00000020110a7824 */ /* 0x001fc600078e00ff */
[----:B------:R-:W-:Y:S01]  /*02d0*/  LOP3.LUT R11, R24, 0x1, RZ, 0xc0, !PT ;  /* 0x00000001180b7812 */ /* 0x000fe200078ec0ff */
[----:B------:R-:W-:-:S03]  /*02e0*/  IMAD.IADD R10, R10, 0x1, R19 ;  /* 0x000000010a0a7824 */ /* 0x000fc600078e0213 */
[----:B------:R-:W-:Y:S01]  /*02f0*/  ISETP.NE.U32.AND P0, PT, R11, 0x1, PT ;  /* 0x000000010b00780c */ /* 0x000fe20003f05070 */
[----:B------:R-:W-:-:S03]  /*0300*/  IMAD R11, R10, 0x5, RZ ;  /* 0x000000050a0b7824 */ /* 0x000fc600078e02ff */
[----:B------:R-:W-:Y:S01]  /*0310*/  R2P PR, R24, 0x7e ;  /* 0x0000007e18007804 */ /* 0x000fe20000000000 */
[----:B------:R-:W-:-:S08]  /*0320*/  IMAD.WIDE.U32 R10, R11, 0x4, R8 ;  /* 0x000000040b0a7825 */ /* 0x000fd000078e0008 */
[----:B------:R-:W2:Y:S04]  /*0330*/  @!P0 LDG.E R18, desc[UR4][R10.64] ;  /* 0x000000040a128981 */ /* 0x000ea8000c1e1900 */
[----:B------:R-:W3:Y:S04]  /*0340*/  @!P0 LDG.E R20, desc[UR4][R10.64+0x10] ;  /* 0x000010040a148981 */ /* 0x000ee8000c1e1900 */
[----:B------:R-:W4:Y:S04]  /*0350*/  @P1 LDG.E R22, desc[UR4][R10.64+0x14] ;  /* 0x000014040a161981 */ /* 0x000f28000c1e1900 */
[----:B------:R-:W4:Y:S04]  /*0360*/  @P2 LDG.E R26, desc[UR4][R10.64+0x28] ;  /* 0x000028040a1a2981 */ /* 0x000f28000c1e1900 */
[----:B------:R-:W4:Y:S04]  /*0370*/  @!P0 LDG.E R21, desc[UR4][R10.64+0x4] ;  /* 0x000004040a158981 */ /* 0x000f28000c1e1900 */
[----:B------:R-:W4:Y:S04]  /*0380*/  @!P0 LDG.E R23, desc[UR4][R10.64+0xc] ;  /* 0x00000c040a178981 */ /* 0x000f28000c1e1900 */
[----:B------:R-:W4:Y:S04]  /*0390*/  @P1 LDG.E R25, desc[UR4][R10.64+0x18] ;  /* 0x000018040a191981 */ /* 0x000f28000c1e1900 */
[----:B------:R-:W4:Y:S04]  /*03a0*/  @P3 LDG.E R28, desc[UR4][R10.64+0x3c] ;  /* 0x00003c040a1c3981 */ /* 0x000f28000c1e1900 */
[----:B------:R-:W4:Y:S01]  /*03b0*/  @P6 LDG.E R27, desc[UR4][R10.64+0x7c] ;  /* 0x00007c040a1b6981 */ /* 0x000f22000c1e1900 */
[----:B--2---:R-:W-:-:S03]  /*03c0*/  @!P0 LOP3.LUT R15, R15, R18, RZ, 0x3c, !PT ;  /* 0x000000120f0f8212 */ /* 0x004fc600078e3cff */
[----:B------:R-:W2:Y:S01]  /*03d0*/  @!P0 LDG.E R18, desc[UR4][R10.64+0x8] ;  /* 0x000008040a128981 */ /* 0x000ea2000c1e1900 */
[----:B---3--:R-:W-:-:S03]  /*03e0*/  @!P0 LOP3.LUT R3, R3, R20, RZ, 0x3c, !PT ;  /* 0x0000001403038212 */ /* 0x008fc600078e3cff */
[----:B------:R-:W3:Y:S01]  /*03f0*/  @P1 LDG.E R20, desc[UR4][R10.64+0x24] ;  /* 0x000024040a141981 */ /* 0x000ee2000c1e1900 */
[----:B----4-:R-:W-:-:S03]  /*0400*/  @P1 LOP3.LUT R15, R15, R22, RZ, 0x3c, !PT ;  /* 0x000000160f0f1212 */ /* 0x010fc600078e3cff */
[----:B------:R-:W4:Y:S01]  /*0410*/  @P2 LDG.E R22, desc[UR4][R10.64+0x38] ;  /* 0x000038040a162981 */ /* 0x000f22000c1e1900 */
[----:B------:R-:W-:-:S03]  /*0420*/  @P2 LOP3.LUT R15, R15, R26, RZ, 0x3c, !PT ;  /* 0x0000001a0f0f2212 */ /* 0x000fc600078e3cff */
[----:B------:R-:W4:Y:S01]  /*0430*/  @P4 LDG.E R26, desc[UR4][R10.64+0x50] ;  /* 0x000050040a1a4981 */ /* 0x000f22000c1e1900 */
[----:B------:R-:W-:-:S03]  /*0440*/  @!P0 LOP3.LUT R4, R4, R21, RZ, 0x3c, !PT ;  /* 0x0000001504048212 */ /* 0x000fc600078e3cff */
[----:B------:R-:W4:Y:S01]  /*0450*/  @P1 LDG.E R21, desc[UR4][R10.64+0x20] ;  /* 0x000020040a151981 */ /* 0x000f22000c1e1900 */
[----:B------:R-:W-:-:S03]  /*0460*/  @!P0 LOP3.LUT R2, R2, R23, RZ, 0x3c, !PT ;  /* 0x0000001702028212 */ /* 0x000fc600078e3cff */
[----:B------:R-:W4:Y:S01]  /*0470*/  @P2 LDG.E R23, desc[UR4][R10.64+0x2c] ;  /* 0x00002c040a172981 */ /* 0x000f22000c1e1900 */
[----:B------:R-:W-:-:S03]  /*0480*/  @P1 LOP3.LUT R4, R4, R25, RZ, 0x3c, !PT ;  /* 0x0000001904041212 */ /* 0x000fc600078e3cff */
[----:B------:R-:W4:Y:S01]  /*0490*/  @P2 LDG.E R25, desc[UR4][R10.64+0x34] ;  /* 0x000034040a192981 */ /* 0x000f22000c1e1900 */
[----:B--2---:R-:W-:-:S03]  /*04a0*/  @!P0 LOP3.LUT R5, R5, R18, RZ, 0x3c, !PT ;  /* 0x0000001205058212 */ /* 0x004fc600078e3cff */
[----:B------:R-:W2:Y:S01]  /*04b0*/  @P1 LDG.E R18, desc[UR4][R10.64+0x1c] ;  /* 0x00001c040a121981 */ /* 0x000ea2000c1e1900 */
[----:B---3--:R-:W-:-:S03]  /*04c0*/  @P1 LOP3.LUT R3, R3, R20, RZ, 0x3c, !PT ;  /* 0x0000001403031212 */ /* 0x008fc600078e3cff */
[----:B------:R-:W3:Y:S01]  /*04d0*/  @P2 LDG.E R20, desc[UR4][R10.64+0x30] ;  /* 0x000030040a142981 */ /* 0x000ee2000c1e1900 */
[----:B----4-:R-:W-:-:S03]  /*04e0*/  @P2 LOP3.LUT R3, R3, R22, RZ, 0x3c, !PT ;  /* 0x0000001603032212 */ /* 0x010fc600078e3cff */
[----:B------:R-:W4:Y:S01]  /*04f0*/  @P3 LDG.E R22, desc[UR4][R10.64+0x4c] ;  /* 0x00004c040a163981 */ /* 0x000f22000c1e1900 */
[----:B------:R-:W-:-:S04]  /*0500*/  @P3 LOP3.LUT R15, R15, R28, RZ, 0x3c, !PT ;  /* 0x0000001c0f0f3212 */ /* 0x000fc800078e3cff */
[----:B------:R-:W-:Y:S02]  /*0510*/  @P4 LOP3.LUT R15, R15, R26, RZ, 0x3c, !PT ;  /* 0x0000001a0f0f4212 */ /* 0x000fe400078e3cff */
[----:B------:R-:W-:Y:S01]  /*0520*/  @P1 LOP3.LUT R2, R2, R21, RZ, 0x3c, !PT ;  /* 0x0000001502021212 */ /* 0x000fe200078e3cff */
[----:B------:R-:W4:Y:S04]  /*0530*/  @P5 LDG.E R26, desc[UR4][R10.64+0x64] ;  /* 0x000064040a1a5981 */ /* 0x000f28000c1e1900 */
[----:B------:R-:W4:Y:S01]  /*0540*/  @P3 LDG.E R21, desc[UR4][R10.64+0x40] ;  /* 0x000040040a153981 */ /* 0x000f22000c1e1900 */
[----:B------:R-:W-:Y:S02]  /*0550*/  @P2 LOP3.LUT R4, R4, R23, RZ, 0x3c, !PT ;  /* 0x0000001704042212 */ /* 0x000fe400078e3cff */
[----:B------:R-:W-:Y:S01]  /*0560*/  @P2 LOP3.LUT R2, R2, R25, RZ, 0x3c, !PT ;  /* 0x0000001902022212 */ /* 0x000fe200078e3cff */
[----:B------:R-:W4:Y:S04]  /*0570*/  @P3 LDG.E R23, desc[UR4][R10.64+0x48] ;  /* 0x000048040a173981 */ /* 0x000f28000c1e1900 */
[----:B------:R-:W4:Y:S01]  /*0580*/  @P4 LDG.E R25, desc[UR4][R10.64+0x54] ;  /* 0x000054040a194981 */ /* 0x000f22000c1e1900 */
[----:B--2---:R-:W-:-:S03]  /*0590*/  @P1 LOP3.LUT R5, R5, R18, RZ, 0x3c, !PT ;  /* 0x0000001205051212 */ /* 0x004fc600078e3cff */
[----:B------:R-:W2:Y:S01]  /*05a0*/  @P3 LDG.E R18, desc[UR4][R10.64+0x44] ;  /* 0x000044040a123981 */ /* 0x000ea2000c1e1900 */
[----:B---3--:R-:W-:-:S03]  /*05b0*/  @P2 LOP3.LUT R5, R5, R20, RZ, 0x3c, !PT ;  /* 0x0000001405052212 */ /* 0x008fc600078e3cff */
[----:B------:R-:W3:Y:S01]  /*05c0*/  @P4 LDG.E R20, desc[UR4][R10.64+0x58] ;  /* 0x000058040a144981 */ /* 0x000ee2000c1e1900 */
[----:B----4-:R-:W-:-:S03]  /*05d0*/  @P3 LOP3.LUT R3, R3, R22, RZ, 0x3c, !PT ;  /* 0x0000001603033212 */ /* 0x010fc600078e3cff */
[----:B------:R-:W4:Y:S01]  /*05e0*/  @P4 LDG.E R22, desc[UR4][R10.64+0x60] ;  /* 0x000060040a164981 */ /* 0x000f22000c1e1900 */
[----:B------:R-:W-:Y:S02]  /*05f0*/  LOP3.LUT P0, RZ, R24, 0x80, RZ, 0xc0, !PT ;  /* 0x0000008018ff7812 */ /* 0x000fe4000780c0ff */
[----:B------:R-:W-:Y:S02]  /*0600*/  @P5 LOP3.LUT R15, R15, R26, RZ, 0x3c, !PT ;  /* 0x0000001a0f0f5212 */ /* 0x000fe400078e3cff */
[----:B------:R-:W4:Y:S01]  /*0610*/  @P6 LDG.E R26, desc[UR4][R10.64+0x78] ;  /* 0x000078040a1a6981 */ /* 0x000f22000c1e1900 */
[----:B------:R-:W-:-:S03]  /*0620*/  @P3 LOP3.LUT R4, R4, R21, RZ, 0x3c, !PT ;  /* 0x0000001504043212 */ /* 0x000fc600078e3cff */
[----:B------:R-:W4:Y:S01]  /*0630*/  @P4 LDG.E R21, desc[UR4][R10.64+0x5c] ;  /* 0x00005c040a154981 */ /* 0x000f22000c1e1900 */
[----:B------:R-:W-:-:S03]  /*0640*/  @P3 LOP3.LUT R2, R2, R23, RZ, 0x3c, !PT ;  /* 0x0000001702023212 */ /* 0x000fc600078e3cff */
[----:B------:R-:W4:Y:S01]  /*0650*/  @P5 LDG.E R23, desc[UR4][R10.64+0x68] ;  /* 0x000068040a175981 */ /* 0x000f22000c1e1900 */
[----:B------:R-:W-:-:S03]  /*0660*/  @P4 LOP3.LUT R4, R4, R25, RZ, 0x3c, !PT ;  /* 0x0000001904044212 */ /* 0x000fc600078e3cff */
[----:B------:R-:W4:Y:S01]  /*0670*/  @P5 LDG.E R25, desc[UR4][R10.64+0x70] ;  /* 0x000070040a195981 */ /* 0x000f22000c1e1900 */
[----:B--2---:R-:W-:-:S03]  /*0680*/  @P3 LOP3.LUT R5, R5, R18, RZ, 0x3c, !PT ;  /* 0x0000001205053212 */ /* 0x004fc600078e3cff */
[----:B------:R-:W2:Y:S01]  /*0690*/  @P5 LDG.E R18, desc[UR4][R10.64+0x6c] ;  /* 0x00006c040a125981 */ /* 0x000ea2000c1e1900 */
[----:B---3--:R-:W-:-:S03]  /*06a0*/  @P4 LOP3.LUT R5, R5, R20, RZ, 0x3c, !PT ;  /* 0x0000001405054212 */ /* 0x008fc600078e3cff */
[----:B------:R-:W3:Y:S01]  /*06b0*/  @P5 LDG.E R20, desc[UR4][R10.64+0x74] ;  /* 0x000074040a145981 */ /* 0x000ee2000c1e1900 */
[----:B----4-:R-:W-:-:S03]  /*06c0*/  @P4 LOP3.LUT R3, R3, R22, RZ, 0x3c, !PT ;  /* 0x0000001603034212 */ /* 0x010fc600078e3cff */
[----:B------:R-:W4:Y:S01]  /*06d0*/  @P0 LDG.E R22, desc[UR4][R10.64+0x8c] ;  /* 0x00008c040a160981 */ /* 0x000f22000c1e1900 */
[----:B------:R-:W-:-:S03]  /*06e0*/  @P6 LOP3.LUT R15, R15, R26, RZ, 0x3c, !PT ;  /* 0x0000001a0f0f6212 */ /* 0x000fc600078e3cff */
        /* <DEDUP_REMOVED lines=13> */
[----:B------:R-:W-:Y:S02]  /*07c0*/  @P6 LOP3.LUT R4, R4, R27, RZ, 0x3c, !PT ;  /* 0x0000001b04046212 */ /* 0x000fe400078e3cff */
[----:B------:R-:W-:Y:S02]  /*07d0*/  @P6 LOP3.LUT R2, R2, R21, RZ, 0x3c, !PT ;  /* 0x0000001502026212 */ /* 0x000fe400078e3cff */
[----:B------:R-:W-:Y:S02]  /*07e0*/  @P0 LOP3.LUT R4, R4, R23, RZ, 0x3c, !PT ;  /* 0x0000001704040212 */ /* 0x000fe400078e3cff */
[----:B------:R-:W-:Y:S02]  /*07f0*/  @P0 LOP3.LUT R2, R2, R25, RZ, 0x3c, !PT ;  /* 0x0000001902020212 */ /* 0x000fe400078e3cff */
[----:B--2---:R-:W-:Y:S02]  /*0800*/  @P6 LOP3.LUT R5, R5, R18, RZ, 0x3c, !PT ;  /* 0x0000001205056212 */ /* 0x004fe400078e3cff */
[----:B---3--:R-:W-:-:S02]  /*0810*/  @P6 LOP3.LUT R3, R3, R20, RZ, 0x3c, !PT ;  /* 0x0000001403036212 */ /* 0x008fc400078e3cff */
[----:B----4-:R-:W-:Y:S02]  /*0820*/  @P0 LOP3.LUT R5, R5, R22, RZ, 0x3c, !PT ;  /* 0x0000001605050212 */ /* 0x010fe400078e3cff */
[----:B------:R-:W-:Y:S02]  /*0830*/  @P0 LOP3.LUT R3, R3, R26, RZ, 0x3c, !PT ;  /* 0x0000001a03030212 */ /* 0x000fe400078e3cff */
[----:B------:R-:W-:-:S13]  /*0840*/  R2P PR, R24.B1, 0x7f ;  /* 0x0000007f18007804 */ /* 0x000fda0000001000 */
[----:B------:R-:W2:Y:S04]  /*0850*/  @P0 LDG.E R18, desc[UR4][R10.64+0xa0] ;  /* 0x0000a0040a120981 */ /* 0x000ea8000c1e1900 */
[----:B------:R-:W3:Y:S04]  /*0860*/  @P1 LDG.E R22, desc[UR4][R10.64+0xb4] ;  /* 0x0000b4040a161981 */ /* 0x000ee8000c1e1900 */
[----:B------:R-:W4:Y:S04]  /*0870*/  @P2 LDG.E R26, desc[UR4][R10.64+0xc8] ;  /* 0x0000c8040a1a2981 */ /* 0x000f28000c1e1900 */
[----:B------:R-:W4:Y:S04]  /*0880*/  @P3 LDG.E R28, desc[UR4][R10.64+0xdc] ;  /* 0x0000dc040a1c3981 */ /* 0x000f28000c1e1900 */
[----:B------:R-:W4:Y:S04]  /*0890*/  @P0 LDG.E R23, desc[UR4][R10.64+0xa4] ;  /* 0x0000a4040a170981 */ /* 0x000f28000c1e1900 */
[----:B------:R-:W4:Y:S04]  /*08a0*/  @P0 LDG.E R20, desc[UR4][R10.64+0xa8] ;  /* 0x0000a8040a140981 */ /* 0x000f28000c1e1900 */
[----:B------:R-:W4:Y:S04]  /*08b0*/  @P4 LDG.E R25, desc[UR4][R10.64+0xf0] ;  /* 0x0000f0040a194981 */ /* 0x000f28000c1e1900 */
        /* <DEDUP_REMOVED lines=21> */
[----:B------:R-:W-:Y:S02]  /*0a10*/  LOP3.LUT P0, RZ, R24, 0x8000, RZ, 0xc0, !PT ;  /* 0x0000800018ff7812 */ /* 0x000fe4000780c0ff */
[----:B----4-:R-:W-:Y:S01]  /*0a20*/  @P5 LOP3.LUT R15, R15, R26, RZ, 0x3c, !PT ;  /* 0x0000001a0f0f5212 */ /* 0x010fe200078e3cff */
[----:B------:R-:W4:Y:S04]  /*0a30*/  @P3 LDG.E R24, desc[UR4][R10.64+0xe4] ;  /* 0x0000e4040a183981 */ /* 0x000f28000c1e1900 */
[----:B------:R-:W2:Y:S01]  /*0a40*/  @P6 LDG.E R26, desc[UR4][R10.64+0x118] ;  /* 0x000118040a1a6981 */ /* 0x000ea2000c1e1900 */
        /* <DEDUP_REMOVED lines=8> */
[----:B---3--:R-:W-:-:S03]  /*0ad0*/  @P2 LOP3.LUT R3, R3, R22, RZ, 0x3c, !PT ;  /* 0x0000001603032212 */ /* 0x008fc600078e3cff */
[----:B------:R-:W3:Y:S01]  /*0ae0*/  @P4 LDG.E R22, desc[UR4][R10.64+0x100] ;  /* 0x000100040a164981 */ /* 0x000ee2000c1e1900 */
[----:B--2---:R-:W-:-:S03]  /*0af0*/  @P6 LOP3.LUT R15, R15, R26, RZ, 0x3c, !PT ;  /* 0x0000001a0f0f6212 */ /* 0x004fc600078e3cff */
[----:B------:R-:W2:Y:S01]  /*0b00*/  @P0 LDG.E R26, desc[UR4][R10.64+0x12c] ;  /* 0x00012c040a1a0981 */ /* 0x000ea2000c1e1900 */
[----:B----4-:R-:W-:-:S03]  /*0b10*/  @P2 LOP3.LUT R2, R2, R23, RZ, 0x3c, !PT ;  /* 0x0000001702022212 */ /* 0x010fc600078e3cff */
[----:B------:R-:W4:Y:S01]  /*0b20*/  @P4 LDG.E R23, desc[UR4][R10.64+0xfc] ;  /* 0x0000fc040a174981 */ /* 0x000f22000c1e1900 */
[----:B------:R-:W-:-:S03]  /*0b30*/  @P2 LOP3.LUT R5, R5, R20, RZ, 0x3c, !PT ;  /* 0x0000001405052212 */ /* 0x000fc600078e3cff */
[----:B------:R-:W4:Y:S01]  /*0b40*/  @P4 LDG.E R20, desc[UR4][R10.64+0xf8] ;  /* 0x0000f8040a144981 */ /* 0x000f22000c1e1900 */
[----:B------:R-:W-:Y:S02]  /*0b50*/  @P3 LOP3.LUT R2, R2, R27, RZ, 0x3c, !PT ;  /* 0x0000001b02023212 */ /* 0x000fe400078e3cff */
[----:B------:R-:W-:Y:S01]  /*0b60*/  @P3 LOP3.LUT R4, R4, R25, RZ, 0x3c, !PT ;  /* 0x0000001904043212 */ /* 0x000fe200078e3cff */
[----:B------:R-:W4:Y:S01]  /*0b70*/  @P5 LDG.E R27, desc[UR4][R10.64+0x110] ;  /* 0x000110040a1b5981 */ /* 0x000f22000c1e1900 */
[----:B------:R-:W-:-:S03]  /*0b80*/  @P3 LOP3.LUT R5, R5, R24, RZ, 0x3c, !PT ;  /* 0x0000001805053212 */ /* 0x000fc600078e3cff */
[----:B------:R-:W4:Y:S04]  /*0b90*/  @P5 LDG.E R25, desc[UR4][R10.64+0x108] ;  /* 0x000108040a195981 */ /* 0x000f28000c1e1900 */
        /* <DEDUP_REMOVED lines=19> */
[----:B------:R-:W-:-:S05]  /*0cd0*/  VIADD R19, R19, 0x10 ;  /* 0x0000001013137836 */ /* 0x000fca0000000000 */
[----:B------:R-:W-:Y:S02]  /*0ce0*/  ISETP.NE.AND P1, PT, R19, 0x20, PT ;  /* 0x000000201300780c */ /* 0x000fe40003f25270 */
[----:B------:R-:W-:Y:S02]  /*0cf0*/  @P5 LOP3.LUT R3, R3, R18, RZ, 0x3c, !PT ;  /* 0x0000001203035212 */ /* 0x000fe400078e3cff */
[----:B------:R-:W-:Y:S02]  /*0d00*/  @P6 LOP3.LUT R4, R4, R21, RZ, 0x3c, !PT ;  /* 0x0000001504046212 */ /* 0x000fe400078e3cff */
[----:B---3--:R-:W-:-:S04]  /*0d10*/  @P6 LOP3.LUT R3, R3, R22, RZ, 0x3c, !PT ;  /* 0x0000001603036212 */ /* 0x008fc800078e3cff */
[----:B--2---:R-:W-:Y:S02]  /*0d20*/  @P0 LOP3.LUT R3, R3, R26, RZ, 0x3c, !PT ;  /* 0x0000001a03030212 */ /* 0x004fe400078e3cff */
[----:B----4-:R-:W-:Y:S02]  /*0d30*/  @P6 LOP3.LUT R2, R2, R23, RZ, 0x3c, !PT ;  /* 0x0000001702026212 */ /* 0x010fe400078e3cff */
[----:B------:R-:W-:Y:S02]  /*0d40*/  @P6 LOP3.LUT R5, R5, R20, RZ, 0x3c, !PT ;  /* 0x0000001405056212 */ /* 0x000fe400078e3cff */
[----:B------:R-:W-:Y:S02]  /*0d50*/  @P0 LOP3.LUT R2, R2, R27, RZ, 0x3c, !PT ;  /* 0x0000001b02020212 */ /* 0x000fe400078e3cff */
[----:B------:R-:W-:Y:S02]  /*0d60*/  @P0 LOP3.LUT R4, R4, R25, RZ, 0x3c, !PT ;  /* 0x0000001904040212 */ /* 0x000fe400078e3cff */
[----:B------:R-:W-:Y:S01]  /*0d70*/  @P0 LOP3.LUT R5, R5, R24, RZ, 0x3c, !PT ;  /* 0x0000001805050212 */ /* 0x000fe200078e3cff */
[----:B------:R-:W-:Y:S06]  /*0d80*/  @P1 BRA `(.L_x_9) ;  /* 0xfffffff400481947 */ /* 0x000fec000383ffff */
[----:B------:R-:W-:-:S05]  /*0d90*/  VIADD R17, R17, 0x1 ;  /* 0x0000000111117836 */ /* 0x000fca0000000000 */
[----:B------:R-:W-:-:S13]  /*0da0*/  ISETP.NE.AND P0, PT, R17, 0x5, PT ;  /* 0x000000051100780c */ /* 0x000fda0003f05270 */
[----:B------:R-:W-:Y:S05]  /*0db0*/  @P0 BRA `(.L_x_10) ;  /* 0xfffffff400300947 */ /* 0x000fea000383ffff */
[----:B------:R0:W-:Y:S01]  /*0dc0*/  STG.E.64 desc[UR4][R6.64+0x8], R4 ;  /* 0x0000080406007986 */ /* 0x0001e2000c101b04 */
[----:B------:R-:W-:Y:S01]  /*0dd0*/  VIADD R14, R14, 0x1 ;  /* 0x000000010e0e7836 */ /* 0x000fe20000000000 */
[----:B------:R-:W-:Y:S02]  /*0de0*/  LOP3.LUT R11, R13, 0x3, RZ, 0xc0, !PT ;  /* 0x000000030d0b7812 */ /* 0x000fe400078ec0ff */
[----:B------:R0:W-:Y:S02]  /*0df0*/  STG.E.64 desc[UR4][R6.64+0x10], R2 ;  /* 0x0000100206007986 */ /* 0x0001e4000c101b04 */
[----:B------:R-:W-:Y:S02]  /*0e00*/  ISETP.GE.U32.AND P0, PT, R14, R11, PT ;  /* 0x0000000b0e00720c */ /* 0x000fe40003f06070 */
[----:B------:R0:W-:Y:S11]  /*0e10*/  STG.E desc[UR4][R6.64+0x4], R15 ;  /* 0x0000040f06007986 */ /* 0x0001f6000c101904 */
[----:B------:R-:W-:Y:S05]  /*0e20*/  @!P0 BRA `(.L_x_11) ;  /* 0xfffffff400048947 */ /* 0x000fea000383ffff */
.L_x_8:
[----:B------:R-:W-:Y:S05]  /*0e30*/  BSYNC.RECONVERGENT B1 ;  /* 0x0000000000017941 */ /* 0x000fea0003800200 */
.L_x_7:
[C---:B------:R-:W-:Y:S01]  /*0e40*/  ISETP.GT.U32.AND P0, PT, R13.reuse, 0x3, PT ;  /* 0x000000030d00780c */ /* 0x040fe20003f04070 */
[----:B------:R-:W-:Y:S01]  /*0e50*/  VIADD R12, R12, 0x1 ;  /* 0x000000010c0c7836 */ /* 0x000fe20000000000 */
[--C-:B------:R-:W-:Y:S02]  /*0e60*/  SHF.R.U64 R13, R13, 0x2, R0.reuse ;  /* 0x000000020d0d7819 */ /* 0x100fe40000001200 */
[----:B------:R-:W-:Y:S02]  /*0e70*/  ISETP.GT.U32.AND.EX P0, PT, R0, RZ, PT, P0 ;  /* 0x000000ff0000720c */ /* 0x000fe40003f04100 */
[----:B------:R-:W-:-:S11]  /*0e80*/  SHF.R.U32.HI R0, RZ, 0x2, R0 ;  /* 0x00000002ff007819 */ /* 0x000fd60000011600 */
[----:B------:R-:W-:Y:S05]  /*0e90*/  @P0 BRA `(.L_x_12) ;  /* 0xfffffff000c80947 */ /* 0x000fea000383ffff */
.L_x_6:
[----:B------:R-:W-:Y:S05]  /*0ea0*/  BSYNC.RECONVERGENT B0 ;  /* 0x0000000000007941 */ /* 0x000fea0003800200 */
.L_x_5:
[----:B------:R-:W-:Y:S04]  /*0eb0*/  STG.E.64 desc[UR4][R6.64+0x18], RZ ;  /* 0x000018ff06007986 */ /* 0x000fe8000c101b04 */
[----:B------:R-:W-:Y:S04]  /*0ec0*/  STG.E desc[UR4][R6.64+0x20], RZ ;  /* 0x000020ff06007986 */ /* 0x000fe8000c101904 */
[----:B------:R-:W-:Y:S01]  /*0ed0*/  STG.E.64 desc[UR4][R6.64+0x28], RZ ;  /* 0x000028ff06007986 */ /* 0x000fe2000c101b04 */
[----:B------:R-:W-:Y:S05]  /*0ee0*/  EXIT ;  /* 0x000000000000794d */ /* 0x000fea0003800000 */
.L_x_13:
        /* <DEDUP_REMOVED lines=9> */
.L_x_24:


//--------------------- .nv.global.init           --------------------------
	.section	.nv.global.init,"aw",@progbits
	.align	4
.nv.global.init:
	.type		mrg32k3aM1SubSeq,@object
	.size		mrg32k3aM1SubSeq,(mrg32k3aM2SubSeq - mrg32k3aM1SubSeq)
mrg32k3aM1SubSeq:
        /*0000*/ 	.byte	0x0b, 0xcc, 0xee, 0x04, 0x73, 0x29, 0x8b, 0x6f, 0xf6, 0x53, 0x03, 0xf6, 0x23, 0xf6, 0xea, 0xda
        /* <DEDUP_REMOVED lines=125> */
	.type		mrg32k3aM2SubSeq,@object
	.size		mrg32k3aM2SubSeq,(mrg32k3aM1 - mrg32k3aM2SubSeq)
mrg32k3aM2SubSeq:
        /* <DEDUP_REMOVED lines=126> */
	.type		mrg32k3aM1,@object
	.size		mrg32k3aM1,(mrg32k3aM1Seq - mrg32k3aM1)
mrg32k3aM1:
        /* <DEDUP_REMOVED lines=144> */
	.type		mrg32k3aM1Seq,@object
	.size		mrg32k3aM1Seq,(mrg32k3aM2 - mrg32k3aM1Seq)
mrg32k3aM1Seq:
        /* <DEDUP_REMOVED lines=144> */
	.type		mrg32k3aM2,@object
	.size		mrg32k3aM2,(mrg32k3aM2Seq - mrg32k3aM2)
mrg32k3aM2:
        /* <DEDUP_REMOVED lines=144> */
	.type		mrg32k3aM2Seq,@object
	.size		mrg32k3aM2Seq,(precalc_xorwow_matrix - mrg32k3aM2Seq)
mrg32k3aM2Seq:
        /* <DEDUP_REMOVED lines=144> */
	.type		precalc_xorwow_matrix,@object
	.size		precalc_xorwow_matrix,(precalc_xorwow_offset_matrix - precalc_xorwow_matrix)
precalc_xorwow_matrix:
        /* <DEDUP_REMOVED lines=6400> */
	.type		precalc_xorwow_offset_matrix,@object
	.size		precalc_xorwow_offset_matrix,(.L_1 - precalc_xorwow_offset_matrix)
precalc_xorwow_offset_matrix:
        /* <DEDUP_REMOVED lines=6400> */
.L_1:


//--------------------- .nv.shared.reserved.0     --------------------------
	.section	.nv.shared.reserved.0,"aw",@nobits
	.weak		__nv_reservedSMEM_offset_0_alias
	.size		__nv_reservedSMEM_offset_0_alias, 0, 64
	.other		__nv_reservedSMEM_offset_0_alias,@"STO_CUDA_RESERVED_SHARED STV_DEFAULT"
__nv_reservedSMEM_offset_0_alias:
	.zero		0
	.zero		64


//--------------------- .nv.constant0._Z4swapiPiS_ --------------------------
	.section	.nv.constant0._Z4swapiPiS_,"a",@progbits
	.sectionflags	@""
	.align	4
.nv.constant0._Z4swapiPiS_:
	.zero		920


//--------------------- .nv.constant0._Z19transition_functioniiPiS_P17curandStateXORWOW --------------------------
	.section	.nv.constant0._Z19transition_functioniiPiS_P17curandStateXORWOW,"a",@progbits
	.sectionflags	@""
	.align	4
.nv.constant0._Z19transition_functioniiPiS_P17curandStateXORWOW:
	.zero		928


//--------------------- .nv.constant0._Z12setup_kernelP17curandStateXORWOWi --------------------------
	.section	.nv.constant0._Z12setup_kernelP17curandStateXORWOWi,"a",@progbits
	.sectionflags	@""
	.align	4
.nv.constant0._Z12setup_kernelP17curandStateXORWOWi:
	.zero		908


//--------------------- SYMBOLS --------------------------

	.type		.nv.reservedSmem.offset0,@object
	.size		.nv.reservedSmem.offset0,0x4
